	.target	sm_90a

	.elftype	@"ET_EXEC"


//--------------------- .note.nv.tkinfo           --------------------------
	.section	.note.nv.tkinfo,"",@"SHT_NOTE"
	.sectionflags	@"SHF_NOTE_NV_TKINFO"
	.tkinfo
        /*0018*/ 	.word	0x00000002
        /*0030*/ 	.string	""
        /*0030*/ 	.string	"ptxas"
        /*0030*/ 	.string	"Cuda compilation tools, release 13.0, V13.0.88"
        /*0030*/ 	.string	"Build cuda_13.0.r13.0/compiler.36424714_0"
        /*0030*/ 	.string	"-arch sm_90a -m 64 "



//--------------------- .note.nv.cuinfo           --------------------------
	.section	.note.nv.cuinfo,"",@"SHT_NOTE"
	.sectionflags	@"SHF_NOTE_NV_CUINFO"
        /*0018*/ 	.short	0x0002
        /*001a*/ 	.short	0x005a
        /*001c*/ 	.short	0x0082
	.zero		2


//--------------------- .nv.info                  --------------------------
	.section	.nv.info,"",@"SHT_CUDA_INFO"
	.align	4


	//----- nvinfo : EIATTR_REGCOUNT
	.align		4
        /*0000*/ 	.byte	0x04, 0x2f
        /*0002*/ 	.short	(.L_12 - .L_11)
	.align		4
.L_11:
        /*0004*/ 	.word	index@(_ZN7cutlass13device_kernelINS_4conv6kernel13ConvUniversalINS1_16ConvProblemShapeILNS1_8OperatorE2ELi3EEENS1_10collective14CollectiveConvINS1_46MainloopSm90TmaGmmaWarpSpecializedImplicitGemmILS5_2ELi11ELi3EN4cute5tupleIJNSA_1CILi2EEENSC_ILi1EEESE_EEENS1_36KernelImplicitTmaWarpSpecializedSm90ELi1EEENSB_IJNSC_ILi256EEENSB_IJNSC_ILi64EEEEEENSB_IJNSC_ILi32EEEEEEEEENS_6half_tESO_NSA_8TiledMMAINSA_8MMA_AtomIJNSA_4SM904GMMA25MMA_64x64x16_F32F16F16_SSILNSS_5MajorE1ELSU_1ELNSS_7ScaleInE1ELSV_1EEEEEENSA_6LayoutINSB_IJSE_SE_SE_EEENSB_IJNSC_ILi0EEES10_S10_EEEEENSB_IJNSA_10UnderscoreES13_S13_EEEEENS7_6detail26Sm90ImplicitGemmTileTraitsINSA_13SM90_TMA_LOADENSA_14ComposedLayoutINSA_7SwizzleILi3ELi4ELi3EEENSA_18smem_ptr_flag_bitsILi16EEENSY_INSB_IJNSB_IJSJ_NSC_ILi4EEEEEENSB_IJNSC_ILi8EEES1E_EEENSB_IJSE_NSC_ILi11EEEEEEEEENSB_IJNSB_IJSE_NSC_ILi2048EEEEEENSB_IJSJ_NSC_ILi512EEEEEENSB_IJS10_NSC_ILi8192EEEEEEEEEEEEEvEENS17_INSA_30SM90_TMA_LOAD_IM2COL_MULTICASTENS19_IS1B_S1D_NSY_INSB_IJNSB_IJSJ_SE_EEES1H_S1J_EEENSB_IJNSB_IJSE_S10_EEES1O_NSB_IJS10_S1L_EEEEEEEEEEvEEEENS_8epilogue10collective6detail29Sm90TmaWarpSpecializedAdapterINS26_15DefaultEpilogueISO_NSB_IJlNSB_IJSE_lllEEES10_EEES2B_NS25_6thread17LinearCombinationISO_Li1EffLNS2C_9ScaleType4KindE0ELNS_15FloatRoundStyleE2ESO_EENS_4gemm15EpilogueDefaultEEEEEvvEEEEvNT_6ParamsE)
        /*0008*/ 	.word	0x000000aa


	//----- nvinfo : EIATTR_FRAME_SIZE
	.align		4
.L_12:
        /*000c*/ 	.byte	0x04, 0x11
        /*000e*/ 	.short	(.L_14 - .L_13)
	.align		4
.L_13:
        /*0010*/ 	.word	index@(_ZN7cutlass13device_kernelINS_4conv6kernel13ConvUniversalINS1_16ConvProblemShapeILNS1_8OperatorE2ELi3EEENS1_10collective14CollectiveConvINS1_46MainloopSm90TmaGmmaWarpSpecializedImplicitGemmILS5_2ELi11ELi3EN4cute5tupleIJNSA_1CILi2EEENSC_ILi1EEESE_EEENS1_36KernelImplicitTmaWarpSpecializedSm90ELi1EEENSB_IJNSC_ILi256EEENSB_IJNSC_ILi64EEEEEENSB_IJNSC_ILi32EEEEEEEEENS_6half_tESO_NSA_8TiledMMAINSA_8MMA_AtomIJNSA_4SM904GMMA25MMA_64x64x16_F32F16F16_SSILNSS_5MajorE1ELSU_1ELNSS_7ScaleInE1ELSV_1EEEEEENSA_6LayoutINSB_IJSE_SE_SE_EEENSB_IJNSC_ILi0EEES10_S10_EEEEENSB_IJNSA_10UnderscoreES13_S13_EEEEENS7_6detail26Sm90ImplicitGemmTileTraitsINSA_13SM90_TMA_LOADENSA_14ComposedLayoutINSA_7SwizzleILi3ELi4ELi3EEENSA_18smem_ptr_flag_bitsILi16EEENSY_INSB_IJNSB_IJSJ_NSC_ILi4EEEEEENSB_IJNSC_ILi8EEES1E_EEENSB_IJSE_NSC_ILi11EEEEEEEEENSB_IJNSB_IJSE_NSC_ILi2048EEEEEENSB_IJSJ_NSC_ILi512EEEEEENSB_IJS10_NSC_ILi8192EEEEEEEEEEEEEvEENS17_INSA_30SM90_TMA_LOAD_IM2COL_MULTICASTENS19_IS1B_S1D_NSY_INSB_IJNSB_IJSJ_SE_EEES1H_S1J_EEENSB_IJNSB_IJSE_S10_EEES1O_NSB_IJS10_S1L_EEEEEEEEEEvEEEENS_8epilogue10collective6detail29Sm90TmaWarpSpecializedAdapterINS26_15DefaultEpilogueISO_NSB_IJlNSB_IJSE_lllEEES10_EEES2B_NS25_6thread17LinearCombinationISO_Li1EffLNS2C_9ScaleType4KindE0ELNS_15FloatRoundStyleE2ESO_EENS_4gemm15EpilogueDefaultEEEEEvvEEEEvNT_6ParamsE)
        /*0014*/ 	.word	0x00000000


	//----- nvinfo : EIATTR_MIN_STACK_SIZE
	.align		4
.L_14:
        /*0018*/ 	.byte	0x04, 0x12
        /*001a*/ 	.short	(.L_16 - .L_15)
	.align		4
.L_15:
        /*001c*/ 	.word	index@(_ZN7cutlass13device_kernelINS_4conv6kernel13ConvUniversalINS1_16ConvProblemShapeILNS1_8OperatorE2ELi3EEENS1_10collective14CollectiveConvINS1_46MainloopSm90TmaGmmaWarpSpecializedImplicitGemmILS5_2ELi11ELi3EN4cute5tupleIJNSA_1CILi2EEENSC_ILi1EEESE_EEENS1_36KernelImplicitTmaWarpSpecializedSm90ELi1EEENSB_IJNSC_ILi256EEENSB_IJNSC_ILi64EEEEEENSB_IJNSC_ILi32EEEEEEEEENS_6half_tESO_NSA_8TiledMMAINSA_8MMA_AtomIJNSA_4SM904GMMA25MMA_64x64x16_F32F16F16_SSILNSS_5MajorE1ELSU_1ELNSS_7ScaleInE1ELSV_1EEEEEENSA_6LayoutINSB_IJSE_SE_SE_EEENSB_IJNSC_ILi0EEES10_S10_EEEEENSB_IJNSA_10UnderscoreES13_S13_EEEEENS7_6detail26Sm90ImplicitGemmTileTraitsINSA_13SM90_TMA_LOADENSA_14ComposedLayoutINSA_7SwizzleILi3ELi4ELi3EEENSA_18smem_ptr_flag_bitsILi16EEENSY_INSB_IJNSB_IJSJ_NSC_ILi4EEEEEENSB_IJNSC_ILi8EEES1E_EEENSB_IJSE_NSC_ILi11EEEEEEEEENSB_IJNSB_IJSE_NSC_ILi2048EEEEEENSB_IJSJ_NSC_ILi512EEEEEENSB_IJS10_NSC_ILi8192EEEEEEEEEEEEEvEENS17_INSA_30SM90_TMA_LOAD_IM2COL_MULTICASTENS19_IS1B_S1D_NSY_INSB_IJNSB_IJSJ_SE_EEES1H_S1J_EEENSB_IJNSB_IJSE_S10_EEES1O_NSB_IJS10_S1L_EEEEEEEEEEvEEEENS_8epilogue10collective6detail29Sm90TmaWarpSpecializedAdapterINS26_15DefaultEpilogueISO_NSB_IJlNSB_IJSE_lllEEES10_EEES2B_NS25_6thread17LinearCombinationISO_Li1EffLNS2C_9ScaleType4KindE0ELNS_15FloatRoundStyleE2ESO_EENS_4gemm15EpilogueDefaultEEEEEvvEEEEvNT_6ParamsE)
        /*0020*/ 	.word	0x00000000
.L_16:


//--------------------- .nv.compat                --------------------------
	.section	.nv.compat,"",@"SHT_CUDA_COMPAT_INFO"
	.align	4
        /*0000*/ 	.byte	0x02, 0x09, 0x01, 0x00, 0x02, 0x02, 0x04, 0x00, 0x02, 0x05, 0x05, 0x00, 0x03, 0x07, 0x01, 0x01
        /*0010*/ 	.byte	0x02, 0x03, 0x01, 0x00, 0x02, 0x06, 0x01, 0x00, 0x04, 0x0b, 0x08, 0x00, 0x00, 0x00, 0x00, 0x00
        /*0020*/ 	.byte	0x00, 0x00, 0x00, 0x00


//--------------------- .nv.info._ZN7cutlass13device_kernelINS_4conv6kernel13ConvUniversalINS1_16ConvProblemShapeILNS1_8OperatorE2ELi3EEENS1_10collective14CollectiveConvINS1_46MainloopSm90TmaGmmaWarpSpecializedImplicitGemmILS5_2ELi11ELi3EN4cute5tupleIJNSA_1CILi2EEENSC_ILi1EEESE_EEENS1_36KernelImplicitTmaWarpSpecializedSm90ELi1EEENSB_IJNSC_ILi256EEENSB_IJNSC_ILi64EEEEEENSB_IJNSC_ILi32EEEEEEEEENS_6half_tESO_NSA_8TiledMMAINSA_8MMA_AtomIJNSA_4SM904GMMA25MMA_64x64x16_F32F16F16_SSILNSS_5MajorE1ELSU_1ELNSS_7ScaleInE1ELSV_1EEEEEENSA_6LayoutINSB_IJSE_SE_SE_EEENSB_IJNSC_ILi0EEES10_S10_EEEEENSB_IJNSA_10UnderscoreES13_S13_EEEEENS7_6detail26Sm90ImplicitGemmTileTraitsINSA_13SM90_TMA_LOADENSA_14ComposedLayoutINSA_7SwizzleILi3ELi4ELi3EEENSA_18smem_ptr_flag_bitsILi16EEENSY_INSB_IJNSB_IJSJ_NSC_ILi4EEEEEENSB_IJNSC_ILi8EEES1E_EEENSB_IJSE_NSC_ILi11EEEEEEEEENSB_IJNSB_IJSE_NSC_ILi2048EEEEEENSB_IJSJ_NSC_ILi512EEEEEENSB_IJS10_NSC_ILi8192EEEEEEEEEEEEEvEENS17_INSA_30SM90_TMA_LOAD_IM2COL_MULTICASTENS19_IS1B_S1D_NSY_INSB_IJNSB_IJSJ_SE_EEES1H_S1J_EEENSB_IJNSB_IJSE_S10_EEES1O_NSB_IJS10_S1L_EEEEEEEEEEvEEEENS_8epilogue10collective6detail29Sm90TmaWarpSpecializedAdapterINS26_15DefaultEpilogueISO_NSB_IJlNSB_IJSE_lllEEES10_EEES2B_NS25_6thread17LinearCombinationISO_Li1EffLNS2C_9ScaleType4KindE0ELNS_15FloatRoundStyleE2ESO_EENS_4gemm15EpilogueDefaultEEEEEvvEEEEvNT_6ParamsE --------------------------
	.section	.nv.info._ZN7cutlass13device_kernelINS_4conv6kernel13ConvUniversalINS1_16ConvProblemShapeILNS1_8OperatorE2ELi3EEENS1_10collective14CollectiveConvINS1_46MainloopSm90TmaGmmaWarpSpecializedImplicitGemmILS5_2ELi11ELi3EN4cute5tupleIJNSA_1CILi2EEENSC_ILi1EEESE_EEENS1_36KernelImplicitTmaWarpSpecializedSm90ELi1EEENSB_IJNSC_ILi256EEENSB_IJNSC_ILi64EEEEEENSB_IJNSC_ILi32EEEEEEEEENS_6half_tESO_NSA_8TiledMMAINSA_8MMA_AtomIJNSA_4SM904GMMA25MMA_64x64x16_F32F16F16_SSILNSS_5MajorE1ELSU_1ELNSS_7ScaleInE1ELSV_1EEEEEENSA_6LayoutINSB_IJSE_SE_SE_EEENSB_IJNSC_ILi0EEES10_S10_EEEEENSB_IJNSA_10UnderscoreES13_S13_EEEEENS7_6detail26Sm90ImplicitGemmTileTraitsINSA_13SM90_TMA_LOADENSA_14ComposedLayoutINSA_7SwizzleILi3ELi4ELi3EEENSA_18smem_ptr_flag_bitsILi16EEENSY_INSB_IJNSB_IJSJ_NSC_ILi4EEEEEENSB_IJNSC_ILi8EEES1E_EEENSB_IJSE_NSC_ILi11EEEEEEEEENSB_IJNSB_IJSE_NSC_ILi2048EEEEEENSB_IJSJ_NSC_ILi512EEEEEENSB_IJS10_NSC_ILi8192EEEEEEEEEEEEEvEENS17_INSA_30SM90_TMA_LOAD_IM2COL_MULTICASTENS19_IS1B_S1D_NSY_INSB_IJNSB_IJSJ_SE_EEES1H_S1J_EEENSB_IJNSB_IJSE_S10_EEES1O_NSB_IJS10_S1L_EEEEEEEEEEvEEEENS_8epilogue10collective6detail29Sm90TmaWarpSpecializedAdapterINS26_15DefaultEpilogueISO_NSB_IJlNSB_IJSE_lllEEES10_EEES2B_NS25_6thread17LinearCombinationISO_Li1EffLNS2C_9ScaleType4KindE0ELNS_15FloatRoundStyleE2ESO_EENS_4gemm15EpilogueDefaultEEEEEvvEEEEvNT_6ParamsE,"",@"SHT_CUDA_INFO"
	.sectionflags	@""
	.align	4


	//----- nvinfo : EIATTR_CUDA_API_VERSION
	.align		4
        /*0000*/ 	.byte	0x04, 0x37
        /*0002*/ 	.short	(.L_18 - .L_17)
.L_17:
        /*0004*/ 	.word	0x00000082


	//----- nvinfo : EIATTR_KPARAM_INFO
	.align		4
.L_18:
        /*0008*/ 	.byte	0x04, 0x17
        /*000a*/ 	.short	(.L_20 - .L_19)
.L_19:
        /*000c*/ 	.word	0x00000000
        /*0010*/ 	.short	0x0000
        /*0012*/ 	.short	0x0070
        /*0014*/ 	.byte	0x00, 0xf0, 0x01, 0x10


	//----- nvinfo : EIATTR_SPARSE_MMA_MASK
	.align		4
.L_20:
        /*0018*/ 	.byte	0x03, 0x50
        /*001a*/ 	.short	0x0000


	//----- nvinfo : EIATTR_MAXREG_COUNT
	.align		4
        /*001c*/ 	.byte	0x03, 0x1b
        /*001e*/ 	.short	0x00ff


	//----- nvinfo : EIATTR_NUM_BARRIERS
	.align		4
        /*0020*/ 	.byte	0x02, 0x4c
        /*0022*/ 	.byte	0x01
	.zero		1


	//----- nvinfo : EIATTR_MERCURY_ISA_VERSION
	.align		4
        /*0024*/ 	.byte	0x03, 0x5f
        /*0026*/ 	.short	0x0101


	//----- nvinfo : EIATTR_COOP_GROUP_MASK_REGIDS
	.align		4
        /*0028*/ 	.byte	0x04, 0x29
        /*002a*/ 	.short	(.L_22 - .L_21)


	//   ....[0]....
.L_21:
        /*002c*/ 	.word	0xffffffff


	//   ....[1]....
        /*0030*/ 	.word	0xffffffff


	//   ....[2]....
        /*0034*/ 	.word	0xffffffff


	//   ....[3]....
        /*0038*/ 	.word	0xffffffff


	//----- nvinfo : EIATTR_COOP_GROUP_INSTR_OFFSETS
	.align		4
.L_22:
        /*003c*/ 	.byte	0x04, 0x28
        /*003e*/ 	.short	(.L_24 - .L_23)


	//   ....[0]....
.L_23:
        /*0040*/ 	.word	0x00000070


	//   ....[1]....
        /*0044*/ 	.word	0x00000080


	//   ....[2]....
        /*0048*/ 	.word	0x00000140


	//   ....[3]....
        /*004c*/ 	.word	0x000007b0


	//----- nvinfo : EIATTR_MBARRIER_INSTR_OFFSETS
	.align		4
.L_24:
        /*0050*/ 	.byte	0x04, 0x39
        /*0052*/ 	.short	(.L_26 - .L_25)


	//   ....[0]....
.L_25:
        /*0054*/ 	.word	0x00000310
        /*0058*/ 	.word	0x000000ff
        /*005c*/ 	.word	0x00037000
        /*0060*/ 	.short	0x0100
        /*0062*/ 	.byte	0x08
	.zero		1


	//   ....[1]....
        /*0064*/ 	.word	0x00000320
        /*0068*/ 	.word	0x000000ff
        /*006c*/ 	.word	0x00037058
        /*0070*/ 	.short	0x0100
        /*0072*/ 	.byte	0x08
	.zero		1


	//   ....[2]....
        /*0074*/ 	.word	0x00000330
        /*0078*/ 	.word	0x000000ff
        /*007c*/ 	.word	0x00037008
        /*0080*/ 	.short	0x0100
        /*0082*/ 	.byte	0x08
	.zero		1


	//   ....[3]....
        /*0084*/ 	.word	0x00000340
        /*0088*/ 	.word	0x000000ff
        /*008c*/ 	.word	0x00037060
        /*0090*/ 	.short	0x0100
        /*0092*/ 	.byte	0x08
	.zero		1


	//   ....[4]....
        /*0094*/ 	.word	0x00000350
        /*0098*/ 	.word	0x000000ff
        /*009c*/ 	.word	0x00037010
        /*00a0*/ 	.short	0x0100
        /*00a2*/ 	.byte	0x08
	.zero		1


	//   ....[5]....
        /*00a4*/ 	.word	0x00000360
        /*00a8*/ 	.word	0x000000ff
        /*00ac*/ 	.word	0x00037068
        /*00b0*/ 	.short	0x0100
        /*00b2*/ 	.byte	0x08
	.zero		1


	//   ....[6]....
        /*00b4*/ 	.word	0x00000370
        /*00b8*/ 	.word	0x000000ff
        /*00bc*/ 	.word	0x00037018
        /*00c0*/ 	.short	0x0100
        /*00c2*/ 	.byte	0x08
	.zero		1


	//   ....[7]....
        /*00c4*/ 	.word	0x00000380
        /*00c8*/ 	.word	0x000000ff
        /*00cc*/ 	.word	0x00037070
        /*00d0*/ 	.short	0x0100
        /*00d2*/ 	.byte	0x08
	.zero		1


	//   ....[8]....
        /*00d4*/ 	.word	0x00000390
        /*00d8*/ 	.word	0x000000ff
        /*00dc*/ 	.word	0x00037020
        /*00e0*/ 	.short	0x0100
        /*00e2*/ 	.byte	0x08
	.zero		1


	//   ....[9]....
        /*00e4*/ 	.word	0x000003a0
        /*00e8*/ 	.word	0x000000ff
        /*00ec*/ 	.word	0x00037078
        /*00f0*/ 	.short	0x0100
        /*00f2*/ 	.byte	0x08
	.zero		1


	//   ....[10]....
        /*00f4*/ 	.word	0x000003b0
        /*00f8*/ 	.word	0x000000ff
        /*00fc*/ 	.word	0x00037028
        /*0100*/ 	.short	0x0100
        /*0102*/ 	.byte	0x08
	.zero		1


	//   ....[11]....
        /*0104*/ 	.word	0x000003c0
        /*0108*/ 	.word	0x000000ff
        /*010c*/ 	.word	0x00037080
        /*0110*/ 	.short	0x0100
        /*0112*/ 	.byte	0x08
	.zero		1


	//   ....[12]....
        /*0114*/ 	.word	0x000003d0
        /*0118*/ 	.word	0x000000ff
        /*011c*/ 	.word	0x00037030
        /*0120*/ 	.short	0x0100
        /*0122*/ 	.byte	0x08
	.zero		1


	//   ....[13]....
        /*0124*/ 	.word	0x000003e0
        /*0128*/ 	.word	0x000000ff
        /*012c*/ 	.word	0x00037088
        /*0130*/ 	.short	0x0100
        /*0132*/ 	.byte	0x08
	.zero		1


	//   ....[14]....
        /*0134*/ 	.word	0x000003f0
        /*0138*/ 	.word	0x000000ff
        /*013c*/ 	.word	0x00037038
        /*0140*/ 	.short	0x0100
        /*0142*/ 	.byte	0x08
	.zero		1


	//   ....[15]....
        /*0144*/ 	.word	0x00000400
        /*0148*/ 	.word	0x000000ff
        /*014c*/ 	.word	0x00037090
        /*0150*/ 	.short	0x0100
        /*0152*/ 	.byte	0x08
	.zero		1


	//   ....[16]....
        /*0154*/ 	.word	0x00000410
        /*0158*/ 	.word	0x000000ff
        /*015c*/ 	.word	0x00037040
        /*0160*/ 	.short	0x0100
        /*0162*/ 	.byte	0x08
	.zero		1


	//   ....[17]....
        /*0164*/ 	.word	0x00000420
        /*0168*/ 	.word	0x000000ff
        /*016c*/ 	.word	0x00037098
        /*0170*/ 	.short	0x0100
        /*0172*/ 	.byte	0x08
	.zero		1


	//   ....[18]....
        /*0174*/ 	.word	0x00000430
        /*0178*/ 	.word	0x000000ff
        /*017c*/ 	.word	0x00037048
        /*0180*/ 	.short	0x0100
        /*0182*/ 	.byte	0x08
	.zero		1


	//   ....[19]....
        /*0184*/ 	.word	0x00000440
        /*0188*/ 	.word	0x000000ff
        /*018c*/ 	.word	0x000370a0
        /*0190*/ 	.short	0x0100
        /*0192*/ 	.byte	0x08
	.zero		1


	//   ....[20]....
        /*0194*/ 	.word	0x00000450
        /*0198*/ 	.word	0x000000ff
        /*019c*/ 	.word	0x00037050
        /*01a0*/ 	.short	0x0100
        /*01a2*/ 	.byte	0x08
	.zero		1


	//   ....[21]....
        /*01a4*/ 	.word	0x00000460
        /*01a8*/ 	.word	0x000000ff
        /*01ac*/ 	.word	0x000370a8
        /*01b0*/ 	.short	0x0100
        /*01b2*/ 	.byte	0x08
	.zero		1


	//   ....[22]....
        /*01b4*/ 	.word	0x00001540
        /*01b8*/ 	.word	0x0000000c
        /*01bc*/ 	.word	0x00037000
        /*01c0*/ 	.short	0x010a
        /*01c2*/ 	.byte	0x3f
	.zero		1


	//   ....[23]....
        /*01c4*/ 	.word	0x00001980
        /*01c8*/ 	.word	0x0000000f
        /*01cc*/ 	.word	0x00037000
        /*01d0*/ 	.short	0x010a
        /*01d2*/ 	.byte	0x3f
	.zero		1


	//   ....[24]....
        /*01d4*/ 	.word	0x00001c80
        /*01d8*/ 	.word	0x0000000f
        /*01dc*/ 	.word	0x00000000
        /*01e0*/ 	.short	0x0101
        /*01e2*/ 	.byte	0x3f
	.zero		1


	//   ....[25]....
        /*01e4*/ 	.word	0x00001eb0
        /*01e8*/ 	.word	0x0000000b
        /*01ec*/ 	.word	0x00000000
        /*01f0*/ 	.short	0x0101
        /*01f2*/ 	.byte	0x3f
	.zero		1


	//   ....[26]....
        /*01f4*/ 	.word	0x0000cf40
        /*01f8*/ 	.word	0x0000000b
        /*01fc*/ 	.word	0x00037058
        /*0200*/ 	.short	0x010a
        /*0202*/ 	.byte	0x3f
	.zero		1


	//   ....[27]....
        /*0204*/ 	.word	0x0000d730
        /*0208*/ 	.word	0x00000002
        /*020c*/ 	.word	0x00000000
        /*0210*/ 	.short	0x010a
        /*0212*/ 	.byte	0x3f
	.zero		1


	//   ....[28]....
        /*0214*/ 	.word	0x0000d7e0
        /*0218*/ 	.word	0x00000000
        /*021c*/ 	.word	0x00000000
        /*0220*/ 	.short	0x010a
        /*0222*/ 	.byte	0x3f
	.zero		1


	//   ....[29]....
        /*0224*/ 	.word	0x0000d890
        /*0228*/ 	.word	0x00000000
        /*022c*/ 	.word	0x00000000
        /*0230*/ 	.short	0x010a
        /*0232*/ 	.byte	0x3f
	.zero		1


	//   ....[30]....
        /*0234*/ 	.word	0x0000d940
        /*0238*/ 	.word	0x00000000
        /*023c*/ 	.word	0x00000000
        /*0240*/ 	.short	0x010a
        /*0242*/ 	.byte	0x3f
	.zero		1


	//   ....[31]....
        /*0244*/ 	.word	0x0000d9f0
        /*0248*/ 	.word	0x00000000
        /*024c*/ 	.word	0x00000000
        /*0250*/ 	.short	0x010a
        /*0252*/ 	.byte	0x3f
	.zero		1


	//   ....[32]....
        /*0254*/ 	.word	0x0000daa0
        /*0258*/ 	.word	0x00000000
        /*025c*/ 	.word	0x00000000
        /*0260*/ 	.short	0x010a
        /*0262*/ 	.byte	0x3f
	.zero		1


	//   ....[33]....
        /*0264*/ 	.word	0x0000db50
        /*0268*/ 	.word	0x00000000
        /*026c*/ 	.word	0x00000000
        /*0270*/ 	.short	0x010a
        /*0272*/ 	.byte	0x3f
	.zero		1


	//   ....[34]....
        /*0274*/ 	.word	0x0000dc00
        /*0278*/ 	.word	0x00000000
        /*027c*/ 	.word	0x00000000
        /*0280*/ 	.short	0x010a
        /*0282*/ 	.byte	0x3f
	.zero		1


	//   ....[35]....
        /*0284*/ 	.word	0x0000dcb0
        /*0288*/ 	.word	0x00000000
        /*028c*/ 	.word	0x00000000
        /*0290*/ 	.short	0x010a
        /*0292*/ 	.byte	0x3f
	.zero		1


	//   ....[36]....
        /*0294*/ 	.word	0x0000dd60
        /*0298*/ 	.word	0x00000000
        /*029c*/ 	.word	0x00000000
        /*02a0*/ 	.short	0x010a
        /*02a2*/ 	.byte	0x3f
	.zero		1


	//   ....[37]....
        /*02a4*/ 	.word	0x0000de10
        /*02a8*/ 	.word	0x0000000a
        /*02ac*/ 	.word	0x00000000
        /*02b0*/ 	.short	0x010a
        /*02b2*/ 	.byte	0x3f
	.zero		1


	//----- nvinfo : EIATTR_NUM_MBARRIERS
	.align		4
.L_26:
        /*02b4*/ 	.byte	0x03, 0x38
        /*02b6*/ 	.short	0x0016


	//----- nvinfo : EIATTR_EXIT_INSTR_OFFSETS
	.align		4
        /*02b8*/ 	.byte	0x04, 0x1c
        /*02ba*/ 	.short	(.L_28 - .L_27)


	//   ....[0]....
.L_27:
        /*02bc*/ 	.word	0x00001070


	//   ....[1]....
        /*02c0*/ 	.word	0x00002050


	//   ....[2]....
        /*02c4*/ 	.word	0x00002120


	//   ....[3]....
        /*02c8*/ 	.word	0x000021f0


	//   ....[4]....
        /*02cc*/ 	.word	0x000098d0


	//   ....[5]....
        /*02d0*/ 	.word	0x00009910


	//   ....[6]....
        /*02d4*/ 	.word	0x0000ccc0


	//   ....[7]....
        /*02d8*/ 	.word	0x0000cd00


	//   ....[8]....
        /*02dc*/ 	.word	0x0000cd20


	//   ....[9]....
        /*02e0*/ 	.word	0x0000d620


	//   ....[10]....
        /*02e4*/ 	.word	0x0000de40


	//----- nvinfo : EIATTR_MAX_THREADS
	.align		4
.L_28:
        /*02e8*/ 	.byte	0x04, 0x05
        /*02ea*/ 	.short	(.L_30 - .L_29)
.L_29:
        /*02ec*/ 	.word	0x00000100
        /*02f0*/ 	.word	0x00000001
        /*02f4*/ 	.word	0x00000001


	//----- nvinfo : EIATTR_CRS_STACK_SIZE
	.align		4
.L_30:
        /*02f8*/ 	.byte	0x04, 0x1e
        /*02fa*/ 	.short	(.L_32 - .L_31)
.L_31:
        /*02fc*/ 	.word	0x00000000


	//----- nvinfo : EIATTR_CBANK_PARAM_SIZE
	.align		4
.L_32:
        /*0300*/ 	.byte	0x03, 0x19
        /*0302*/ 	.short	0x0470


	//----- nvinfo : EIATTR_PARAM_CBANK
	.align		4
        /*0304*/ 	.byte	0x04, 0x0a
        /*0306*/ 	.short	(.L_34 - .L_33)
	.align		4
.L_33:
        /*0308*/ 	.word	index@(.nv.constant0._ZN7cutlass13device_kernelINS_4conv6kernel13ConvUniversalINS1_16ConvProblemShapeILNS1_8OperatorE2ELi3EEENS1_10collective14CollectiveConvINS1_46MainloopSm90TmaGmmaWarpSpecializedImplicitGemmILS5_2ELi11ELi3EN4cute5tupleIJNSA_1CILi2EEENSC_ILi1EEESE_EEENS1_36KernelImplicitTmaWarpSpecializedSm90ELi1EEENSB_IJNSC_ILi256EEENSB_IJNSC_ILi64EEEEEENSB_IJNSC_ILi32EEEEEEEEENS_6half_tESO_NSA_8TiledMMAINSA_8MMA_AtomIJNSA_4SM904GMMA25MMA_64x64x16_F32F16F16_SSILNSS_5MajorE1ELSU_1ELNSS_7ScaleInE1ELSV_1EEEEEENSA_6LayoutINSB_IJSE_SE_SE_EEENSB_IJNSC_ILi0EEES10_S10_EEEEENSB_IJNSA_10UnderscoreES13_S13_EEEEENS7_6detail26Sm90ImplicitGemmTileTraitsINSA_13SM90_TMA_LOADENSA_14ComposedLayoutINSA_7SwizzleILi3ELi4ELi3EEENSA_18smem_ptr_flag_bitsILi16EEENSY_INSB_IJNSB_IJSJ_NSC_ILi4EEEEEENSB_IJNSC_ILi8EEES1E_EEENSB_IJSE_NSC_ILi11EEEEEEEEENSB_IJNSB_IJSE_NSC_ILi2048EEEEEENSB_IJSJ_NSC_ILi512EEEEEENSB_IJS10_NSC_ILi8192EEEEEEEEEEEEEvEENS17_INSA_30SM90_TMA_LOAD_IM2COL_MULTICASTENS19_IS1B_S1D_NSY_INSB_IJNSB_IJSJ_SE_EEES1H_S1J_EEENSB_IJNSB_IJSE_S10_EEES1O_NSB_IJS10_S1L_EEEEEEEEEEvEEEENS_8epilogue10collective6detail29Sm90TmaWarpSpecializedAdapterINS26_15DefaultEpilogueISO_NSB_IJlNSB_IJSE_lllEEES10_EEES2B_NS25_6thread17LinearCombinationISO_Li1EffLNS2C_9ScaleType4KindE0ELNS_15FloatRoundStyleE2ESO_EENS_4gemm15EpilogueDefaultEEEEEvvEEEEvNT_6ParamsE)
        /*030c*/ 	.short	0x0210
        /*030e*/ 	.short	0x0470


	//----- nvinfo : EIATTR_SW_WAR
	.align		4
.L_34:
        /*0310*/ 	.byte	0x04, 0x36
        /*0312*/ 	.short	(.L_36 - .L_35)
.L_35:
        /*0314*/ 	.word	0x00000008
.L_36:


//--------------------- .nv.callgraph             --------------------------
	.section	.nv.callgraph,"",@"SHT_CUDA_CALLGRAPH"
	.align	4
	.sectionentsize	8
	.align		4
        /*0000*/ 	.word	0x00000000
	.align		4
        /*0004*/ 	.word	0xffffffff
	.align		4
        /*0008*/ 	.word	0x00000000
	.align		4
        /*000c*/ 	.word	0xfffffffe
	.align		4
        /*0010*/ 	.word	0x00000000
	.align		4
        /*0014*/ 	.word	0xfffffffd
	.align		4
        /*0018*/ 	.word	0x00000000
	.align		4
        /*001c*/ 	.word	0xfffffffc


//--------------------- .nv.constant4             --------------------------
	.section	.nv.constant4,"a",@progbits
	.align	8
	.align		8
.nv.constant4:
        /*0000*/ 	.dword	_ZN39_INTERNAL_ebe9d6ff_4_k_cu_75a27c69_28464cuda3std3__45__cpo5beginE
	.align		8
        /*0008*/ 	.dword	_ZN39_INTERNAL_ebe9d6ff_4_k_cu_75a27c69_28464cuda3std3__45__cpo3endE
	.align		8
        /*0010*/ 	.dword	_ZN39_INTERNAL_ebe9d6ff_4_k_cu_75a27c69_28464cuda3std3__45__cpo6cbeginE
	.align		8
        /*0018*/ 	.dword	_ZN39_INTERNAL_ebe9d6ff_4_k_cu_75a27c69_28464cuda3std3__45__cpo4cendE
	.align		8
        /*0020*/ 	.dword	_ZN39_INTERNAL_ebe9d6ff_4_k_cu_75a27c69_28464cuda3std3__441_GLOBAL__N__ebe9d6ff_4_k_cu_75a27c69_28466ignoreE
	.align		8
        /*0028*/ 	.dword	_ZN39_INTERNAL_ebe9d6ff_4_k_cu_75a27c69_28464cuda3std3__419piecewise_constructE
	.align		8
        /*0030*/ 	.dword	_ZN39_INTERNAL_ebe9d6ff_4_k_cu_75a27c69_28464cuda3std3__48in_placeE
	.align		8
        /*0038*/ 	.dword	_ZN39_INTERNAL_ebe9d6ff_4_k_cu_75a27c69_28464cuda3std6ranges3__45__cpo4swapE
	.align		8
        /*0040*/ 	.dword	_ZN39_INTERNAL_ebe9d6ff_4_k_cu_75a27c69_28464cuda3std6ranges3__45__cpo9iter_moveE
	.align		8
        /*0048*/ 	.dword	_ZN39_INTERNAL_ebe9d6ff_4_k_cu_75a27c69_28464cute7productE
	.align		8
        /*0050*/ 	.dword	_ZN39_INTERNAL_ebe9d6ff_4_k_cu_75a27c69_28464cute1_E


//--------------------- .text._ZN7cutlass13device_kernelINS_4conv6kernel13ConvUniversalINS1_16ConvProblemShapeILNS1_8OperatorE2ELi3EEENS1_10collective14CollectiveConvINS1_46MainloopSm90TmaGmmaWarpSpecializedImplicitGemmILS5_2ELi11ELi3EN4cute5tupleIJNSA_1CILi2EEENSC_ILi1EEESE_EEENS1_36KernelImplicitTmaWarpSpecializedSm90ELi1EEENSB_IJNSC_ILi256EEENSB_IJNSC_ILi64EEEEEENSB_IJNSC_ILi32EEEEEEEEENS_6half_tESO_NSA_8TiledMMAINSA_8MMA_AtomIJNSA_4SM904GMMA25MMA_64x64x16_F32F16F16_SSILNSS_5MajorE1ELSU_1ELNSS_7ScaleInE1ELSV_1EEEEEENSA_6LayoutINSB_IJSE_SE_SE_EEENSB_IJNSC_ILi0EEES10_S10_EEEEENSB_IJNSA_10UnderscoreES13_S13_EEEEENS7_6detail26Sm90ImplicitGemmTileTraitsINSA_13SM90_TMA_LOADENSA_14ComposedLayoutINSA_7SwizzleILi3ELi4ELi3EEENSA_18smem_ptr_flag_bitsILi16EEENSY_INSB_IJNSB_IJSJ_NSC_ILi4EEEEEENSB_IJNSC_ILi8EEES1E_EEENSB_IJSE_NSC_ILi11EEEEEEEEENSB_IJNSB_IJSE_NSC_ILi2048EEEEEENSB_IJSJ_NSC_ILi512EEEEEENSB_IJS10_NSC_ILi8192EEEEEEEEEEEEEvEENS17_INSA_30SM90_TMA_LOAD_IM2COL_MULTICASTENS19_IS1B_S1D_NSY_INSB_IJNSB_IJSJ_SE_EEES1H_S1J_EEENSB_IJNSB_IJSE_S10_EEES1O_NSB_IJS10_S1L_EEEEEEEEEEvEEEENS_8epilogue10collective6detail29Sm90TmaWarpSpecializedAdapterINS26_15DefaultEpilogueISO_NSB_IJlNSB_IJSE_lllEEES10_EEES2B_NS25_6thread17LinearCombinationISO_Li1EffLNS2C_9ScaleType4KindE0ELNS_15FloatRoundStyleE2ESO_EENS_4gemm15EpilogueDefaultEEEEEvvEEEEvNT_6ParamsE --------------------------
	.section	.text._ZN7cutlass13device_kernelINS_4conv6kernel13ConvUniversalINS1_16ConvProblemShapeILNS1_8OperatorE2ELi3EEENS1_10collective14CollectiveConvINS1_46MainloopSm90TmaGmmaWarpSpecializedImplicitGemmILS5_2ELi11ELi3EN4cute5tupleIJNSA_1CILi2EEENSC_ILi1EEESE_EEENS1_36KernelImplicitTmaWarpSpecializedSm90ELi1EEENSB_IJNSC_ILi256EEENSB_IJNSC_ILi64EEEEEENSB_IJNSC_ILi32EEEEEEEEENS_6half_tESO_NSA_8TiledMMAINSA_8MMA_AtomIJNSA_4SM904GMMA25MMA_64x64x16_F32F16F16_SSILNSS_5MajorE1ELSU_1ELNSS_7ScaleInE1ELSV_1EEEEEENSA_6LayoutINSB_IJSE_SE_SE_EEENSB_IJNSC_ILi0EEES10_S10_EEEEENSB_IJNSA_10UnderscoreES13_S13_EEEEENS7_6detail26Sm90ImplicitGemmTileTraitsINSA_13SM90_TMA_LOADENSA_14ComposedLayoutINSA_7SwizzleILi3ELi4ELi3EEENSA_18smem_ptr_flag_bitsILi16EEENSY_INSB_IJNSB_IJSJ_NSC_ILi4EEEEEENSB_IJNSC_ILi8EEES1E_EEENSB_IJSE_NSC_ILi11EEEEEEEEENSB_IJNSB_IJSE_NSC_ILi2048EEEEEENSB_IJSJ_NSC_ILi512EEEEEENSB_IJS10_NSC_ILi8192EEEEEEEEEEEEEvEENS17_INSA_30SM90_TMA_LOAD_IM2COL_MULTICASTENS19_IS1B_S1D_NSY_INSB_IJNSB_IJSJ_SE_EEES1H_S1J_EEENSB_IJNSB_IJSE_S10_EEES1O_NSB_IJS10_S1L_EEEEEEEEEEvEEEENS_8epilogue10collective6detail29Sm90TmaWarpSpecializedAdapterINS26_15DefaultEpilogueISO_NSB_IJlNSB_IJSE_lllEEES10_EEES2B_NS25_6thread17LinearCombinationISO_Li1EffLNS2C_9ScaleType4KindE0ELNS_15FloatRoundStyleE2ESO_EENS_4gemm15EpilogueDefaultEEEEEvvEEEEvNT_6ParamsE,"ax",@progbits
	.align	128
.text._ZN7cutlass13device_kernelINS_4conv6kernel13ConvUniversalINS1_16ConvProblemShapeILNS1_8OperatorE2ELi3EEENS1_10collective14CollectiveConvINS1_46MainloopSm90TmaGmmaWarpSpecializedImplicitGemmILS5_2ELi11ELi3EN4cute5tupleIJNSA_1CILi2EEENSC_ILi1EEESE_EEENS1_36KernelImplicitTmaWarpSpecializedSm90ELi1EEENSB_IJNSC_ILi256EEENSB_IJNSC_ILi64EEEEEENSB_IJNSC_ILi32EEEEEEEEENS_6half_tESO_NSA_8TiledMMAINSA_8MMA_AtomIJNSA_4SM904GMMA25MMA_64x64x16_F32F16F16_SSILNSS_5MajorE1ELSU_1ELNSS_7ScaleInE1ELSV_1EEEEEENSA_6LayoutINSB_IJSE_SE_SE_EEENSB_IJNSC_ILi0EEES10_S10_EEEEENSB_IJNSA_10UnderscoreES13_S13_EEEEENS7_6detail26Sm90ImplicitGemmTileTraitsINSA_13SM90_TMA_LOADENSA_14ComposedLayoutINSA_7SwizzleILi3ELi4ELi3EEENSA_18smem_ptr_flag_bitsILi16EEENSY_INSB_IJNSB_IJSJ_NSC_ILi4EEEEEENSB_IJNSC_ILi8EEES1E_EEENSB_IJSE_NSC_ILi11EEEEEEEEENSB_IJNSB_IJSE_NSC_ILi2048EEEEEENSB_IJSJ_NSC_ILi512EEEEEENSB_IJS10_NSC_ILi8192EEEEEEEEEEEEEvEENS17_INSA_30SM90_TMA_LOAD_IM2COL_MULTICASTENS19_IS1B_S1D_NSY_INSB_IJNSB_IJSJ_SE_EEES1H_S1J_EEENSB_IJNSB_IJSE_S10_EEES1O_NSB_IJS10_S1L_EEEEEEEEEEvEEEENS_8epilogue10collective6detail29Sm90TmaWarpSpecializedAdapterINS26_15DefaultEpilogueISO_NSB_IJlNSB_IJSE_lllEEES10_EEES2B_NS25_6thread17LinearCombinationISO_Li1EffLNS2C_9ScaleType4KindE0ELNS_15FloatRoundStyleE2ESO_EENS_4gemm15EpilogueDefaultEEEEEvvEEEEvNT_6ParamsE:
        .type           _ZN7cutlass13device_kernelINS_4conv6kernel13ConvUniversalINS1_16ConvProblemShapeILNS1_8OperatorE2ELi3EEENS1_10collective14CollectiveConvINS1_46MainloopSm90TmaGmmaWarpSpecializedImplicitGemmILS5_2ELi11ELi3EN4cute5tupleIJNSA_1CILi2EEENSC_ILi1EEESE_EEENS1_36KernelImplicitTmaWarpSpecializedSm90ELi1EEENSB_IJNSC_ILi256EEENSB_IJNSC_ILi64EEEEEENSB_IJNSC_ILi32EEEEEEEEENS_6half_tESO_NSA_8TiledMMAINSA_8MMA_AtomIJNSA_4SM904GMMA25MMA_64x64x16_F32F16F16_SSILNSS_5MajorE1ELSU_1ELNSS_7ScaleInE1ELSV_1EEEEEENSA_6LayoutINSB_IJSE_SE_SE_EEENSB_IJNSC_ILi0EEES10_S10_EEEEENSB_IJNSA_10UnderscoreES13_S13_EEEEENS7_6detail26Sm90ImplicitGemmTileTraitsINSA_13SM90_TMA_LOADENSA_14ComposedLayoutINSA_7SwizzleILi3ELi4ELi3EEENSA_18smem_ptr_flag_bitsILi16EEENSY_INSB_IJNSB_IJSJ_NSC_ILi4EEEEEENSB_IJNSC_ILi8EEES1E_EEENSB_IJSE_NSC_ILi11EEEEEEEEENSB_IJNSB_IJSE_NSC_ILi2048EEEEEENSB_IJSJ_NSC_ILi512EEEEEENSB_IJS10_NSC_ILi8192EEEEEEEEEEEEEvEENS17_INSA_30SM90_TMA_LOAD_IM2COL_MULTICASTENS19_IS1B_S1D_NSY_INSB_IJNSB_IJSJ_SE_EEES1H_S1J_EEENSB_IJNSB_IJSE_S10_EEES1O_NSB_IJS10_S1L_EEEEEEEEEEvEEEENS_8epilogue10collective6detail29Sm90TmaWarpSpecializedAdapterINS26_15DefaultEpilogueISO_NSB_IJlNSB_IJSE_lllEEES10_EEES2B_NS25_6thread17LinearCombinationISO_Li1EffLNS2C_9ScaleType4KindE0ELNS_15FloatRoundStyleE2ESO_EENS_4gemm15EpilogueDefaultEEEEEvvEEEEvNT_6ParamsE,@function
        .size           _ZN7cutlass13device_kernelINS_4conv6kernel13ConvUniversalINS1_16ConvProblemShapeILNS1_8OperatorE2ELi3EEENS1_10collective14CollectiveConvINS1_46MainloopSm90TmaGmmaWarpSpecializedImplicitGemmILS5_2ELi11ELi3EN4cute5tupleIJNSA_1CILi2EEENSC_ILi1EEESE_EEENS1_36KernelImplicitTmaWarpSpecializedSm90ELi1EEENSB_IJNSC_ILi256EEENSB_IJNSC_ILi64EEEEEENSB_IJNSC_ILi32EEEEEEEEENS_6half_tESO_NSA_8TiledMMAINSA_8MMA_AtomIJNSA_4SM904GMMA25MMA_64x64x16_F32F16F16_SSILNSS_5MajorE1ELSU_1ELNSS_7ScaleInE1ELSV_1EEEEEENSA_6LayoutINSB_IJSE_SE_SE_EEENSB_IJNSC_ILi0EEES10_S10_EEEEENSB_IJNSA_10UnderscoreES13_S13_EEEEENS7_6detail26Sm90ImplicitGemmTileTraitsINSA_13SM90_TMA_LOADENSA_14ComposedLayoutINSA_7SwizzleILi3ELi4ELi3EEENSA_18smem_ptr_flag_bitsILi16EEENSY_INSB_IJNSB_IJSJ_NSC_ILi4EEEEEENSB_IJNSC_ILi8EEES1E_EEENSB_IJSE_NSC_ILi11EEEEEEEEENSB_IJNSB_IJSE_NSC_ILi2048EEEEEENSB_IJSJ_NSC_ILi512EEEEEENSB_IJS10_NSC_ILi8192EEEEEEEEEEEEEvEENS17_INSA_30SM90_TMA_LOAD_IM2COL_MULTICASTENS19_IS1B_S1D_NSY_INSB_IJNSB_IJSJ_SE_EEES1H_S1J_EEENSB_IJNSB_IJSE_S10_EEES1O_NSB_IJS10_S1L_EEEEEEEEEEvEEEENS_8epilogue10collective6detail29Sm90TmaWarpSpecializedAdapterINS26_15DefaultEpilogueISO_NSB_IJlNSB_IJSE_lllEEES10_EEES2B_NS25_6thread17LinearCombinationISO_Li1EffLNS2C_9ScaleType4KindE0ELNS_15FloatRoundStyleE2ESO_EENS_4gemm15EpilogueDefaultEEEEEvvEEEEvNT_6ParamsE,(.L_x_267 - _ZN7cutlass13device_kernelINS_4conv6kernel13ConvUniversalINS1_16ConvProblemShapeILNS1_8OperatorE2ELi3EEENS1_10collective14CollectiveConvINS1_46MainloopSm90TmaGmmaWarpSpecializedImplicitGemmILS5_2ELi11ELi3EN4cute5tupleIJNSA_1CILi2EEENSC_ILi1EEESE_EEENS1_36KernelImplicitTmaWarpSpecializedSm90ELi1EEENSB_IJNSC_ILi256EEENSB_IJNSC_ILi64EEEEEENSB_IJNSC_ILi32EEEEEEEEENS_6half_tESO_NSA_8TiledMMAINSA_8MMA_AtomIJNSA_4SM904GMMA25MMA_64x64x16_F32F16F16_SSILNSS_5MajorE1ELSU_1ELNSS_7ScaleInE1ELSV_1EEEEEENSA_6LayoutINSB_IJSE_SE_SE_EEENSB_IJNSC_ILi0EEES10_S10_EEEEENSB_IJNSA_10UnderscoreES13_S13_EEEEENS7_6detail26Sm90ImplicitGemmTileTraitsINSA_13SM90_TMA_LOADENSA_14ComposedLayoutINSA_7SwizzleILi3ELi4ELi3EEENSA_18smem_ptr_flag_bitsILi16EEENSY_INSB_IJNSB_IJSJ_NSC_ILi4EEEEEENSB_IJNSC_ILi8EEES1E_EEENSB_IJSE_NSC_ILi11EEEEEEEEENSB_IJNSB_IJSE_NSC_ILi2048EEEEEENSB_IJSJ_NSC_ILi512EEEEEENSB_IJS10_NSC_ILi8192EEEEEEEEEEEEEvEENS17_INSA_30SM90_TMA_LOAD_IM2COL_MULTICASTENS19_IS1B_S1D_NSY_INSB_IJNSB_IJSJ_SE_EEES1H_S1J_EEENSB_IJNSB_IJSE_S10_EEES1O_NSB_IJS10_S1L_EEEEEEEEEEvEEEENS_8epilogue10collective6detail29Sm90TmaWarpSpecializedAdapterINS26_15DefaultEpilogueISO_NSB_IJlNSB_IJSE_lllEEES10_EEES2B_NS25_6thread17LinearCombinationISO_Li1EffLNS2C_9ScaleType4KindE0ELNS_15FloatRoundStyleE2ESO_EENS_4gemm15EpilogueDefaultEEEEEvvEEEEvNT_6ParamsE)
        .other          _ZN7cutlass13device_kernelINS_4conv6kernel13ConvUniversalINS1_16ConvProblemShapeILNS1_8OperatorE2ELi3EEENS1_10collective14CollectiveConvINS1_46MainloopSm90TmaGmmaWarpSpecializedImplicitGemmILS5_2ELi11ELi3EN4cute5tupleIJNSA_1CILi2EEENSC_ILi1EEESE_EEENS1_36KernelImplicitTmaWarpSpecializedSm90ELi1EEENSB_IJNSC_ILi256EEENSB_IJNSC_ILi64EEEEEENSB_IJNSC_ILi32EEEEEEEEENS_6half_tESO_NSA_8TiledMMAINSA_8MMA_AtomIJNSA_4SM904GMMA25MMA_64x64x16_F32F16F16_SSILNSS_5MajorE1ELSU_1ELNSS_7ScaleInE1ELSV_1EEEEEENSA_6LayoutINSB_IJSE_SE_SE_EEENSB_IJNSC_ILi0EEES10_S10_EEEEENSB_IJNSA_10UnderscoreES13_S13_EEEEENS7_6detail26Sm90ImplicitGemmTileTraitsINSA_13SM90_TMA_LOADENSA_14ComposedLayoutINSA_7SwizzleILi3ELi4ELi3EEENSA_18smem_ptr_flag_bitsILi16EEENSY_INSB_IJNSB_IJSJ_NSC_ILi4EEEEEENSB_IJNSC_ILi8EEES1E_EEENSB_IJSE_NSC_ILi11EEEEEEEEENSB_IJNSB_IJSE_NSC_ILi2048EEEEEENSB_IJSJ_NSC_ILi512EEEEEENSB_IJS10_NSC_ILi8192EEEEEEEEEEEEEvEENS17_INSA_30SM90_TMA_LOAD_IM2COL_MULTICASTENS19_IS1B_S1D_NSY_INSB_IJNSB_IJSJ_SE_EEES1H_S1J_EEENSB_IJNSB_IJSE_S10_EEES1O_NSB_IJS10_S1L_EEEEEEEEEEvEEEENS_8epilogue10collective6detail29Sm90TmaWarpSpecializedAdapterINS26_15DefaultEpilogueISO_NSB_IJlNSB_IJSE_lllEEES10_EEES2B_NS25_6thread17LinearCombinationISO_Li1EffLNS2C_9ScaleType4KindE0ELNS_15FloatRoundStyleE2ESO_EENS_4gemm15EpilogueDefaultEEEEEvvEEEEvNT_6ParamsE,@"STO_CUDA_ENTRY STV_DEFAULT"
_ZN7cutlass13device_kernelINS_4conv6kernel13ConvUniversalINS1_16ConvProblemShapeILNS1_8OperatorE2ELi3EEENS1_10collective14CollectiveConvINS1_46MainloopSm90TmaGmmaWarpSpecializedImplicitGemmILS5_2ELi11ELi3EN4cute5tupleIJNSA_1CILi2EEENSC_ILi1EEESE_EEENS1_36KernelImplicitTmaWarpSpecializedSm90ELi1EEENSB_IJNSC_ILi256EEENSB_IJNSC_ILi64EEEEEENSB_IJNSC_ILi32EEEEEEEEENS_6half_tESO_NSA_8TiledMMAINSA_8MMA_AtomIJNSA_4SM904GMMA25MMA_64x64x16_F32F16F16_SSILNSS_5MajorE1ELSU_1ELNSS_7ScaleInE1ELSV_1EEEEEENSA_6LayoutINSB_IJSE_SE_SE_EEENSB_IJNSC_ILi0EEES10_S10_EEEEENSB_IJNSA_10UnderscoreES13_S13_EEEEENS7_6detail26Sm90ImplicitGemmTileTraitsINSA_13SM90_TMA_LOADENSA_14ComposedLayoutINSA_7SwizzleILi3ELi4ELi3EEENSA_18smem_ptr_flag_bitsILi16EEENSY_INSB_IJNSB_IJSJ_NSC_ILi4EEEEEENSB_IJNSC_ILi8EEES1E_EEENSB_IJSE_NSC_ILi11EEEEEEEEENSB_IJNSB_IJSE_NSC_ILi2048EEEEEENSB_IJSJ_NSC_ILi512EEEEEENSB_IJS10_NSC_ILi8192EEEEEEEEEEEEEvEENS17_INSA_30SM90_TMA_LOAD_IM2COL_MULTICASTENS19_IS1B_S1D_NSY_INSB_IJNSB_IJSJ_SE_EEES1H_S1J_EEENSB_IJNSB_IJSE_S10_EEES1O_NSB_IJS10_S1L_EEEEEEEEEEvEEEENS_8epilogue10collective6detail29Sm90TmaWarpSpecializedAdapterINS26_15DefaultEpilogueISO_NSB_IJlNSB_IJSE_lllEEES10_EEES2B_NS25_6thread17LinearCombinationISO_Li1EffLNS2C_9ScaleType4KindE0ELNS_15FloatRoundStyleE2ESO_EENS_4gemm15EpilogueDefaultEEEEEvvEEEEvNT_6ParamsE:
[----:B------:R-:W-:Y:S01]  /*0000*/  LDC R1, c[0x0][0x28] ;  /* 0x00000a00ff017b82 */ /* 0x000fe20000000800 */
[----:B------:R-:W0:Y:S01]  /*0010*/  S2R R16, SR_TID.X ;  /* 0x0000000000107919 */ /* 0x000e220000002100 */
[----:B------:R-:W-:Y:S01]  /*0020*/  ELECT P0, URZ, PT ;  /* 0x00000000003f782f */ /* 0x000fe20003800000 */
[----:B------:R-:W-:Y:S01]  /*0030*/  BSSY B0, `(.L_x_0) ;  /* 0x0000010000007945 */ /* 0x000fe20003800000 */
[----:B------:R-:W1:Y:S01]  /*0040*/  S2R R17, SR_CTAID.X ;  /* 0x0000000000117919 */ /* 0x000e620000002500 */
[--C-:B0-----:R-:W-:Y:S02]  /*0050*/  SHF.R.U32.HI R0, RZ, 0x5, R16.reuse ;  /* 0x00000005ff007819 */ /* 0x101fe40000011610 */
[----:B------:R-:W-:-:S03]  /*0060*/  SHF.R.U32.HI R3, RZ, 0x7, R16 ;  /* 0x00000007ff037819 */ /* 0x000fc60000011610 */
[----:B------:R-:W0:Y:S04]  /*0070*/  SHFL.IDX PT, R2, R0, RZ, 0x1f ;  /* 0x00001fff00027589 */ /* 0x000e2800000e0000 */
[----:B------:R2:W3:Y:S01]  /*0080*/  SHFL.IDX PT, R15, R3, RZ, 0x1f ;  /* 0x00001fff030f7589 */ /* 0x0004e200000e0000 */
[----:B0-----:R-:W-:-:S13]  /*0090*/  ISETP.NE.OR P0, PT, R2, RZ, !P0 ;  /* 0x000000ff0200720c */ /* 0x001fda0004705670 */
[----:B-123--:R-:W-:Y:S05]  /*00a0*/  @P0 BRA `(.L_x_1) ;  /* 0x0000000000200947 */ /* 0x00efea0003800000 */
[----:B------:R-:W-:Y:S02]  /*00b0*/  ULDC.64 UR4, c[0x0][0x198] ;  /* 0x0000660000047ab9 */ /* 0x000fe40000000a00 */
[----:B------:R-:W-:Y:S02]  /*00c0*/  UIADD3 UR6, UP0, UR4, 0xf0, URZ ;  /* 0x000000f004067890 */ /* 0x000fe4000ff1e03f */
[----:B------:R-:W-:Y:S02]  /*00d0*/  UIADD3 UR4, UP1, UR4, 0x1f0, URZ ;  /* 0x000001f004047890 */ /* 0x000fe4000ff3e03f */
[----:B------:R-:W-:Y:S02]  /*00e0*/  UIADD3.X UR7, URZ, UR5, URZ, UP0, !UPT ;  /* 0x000000053f077290 */ /* 0x000fe400087fe43f */
[----:B------:R-:W-:-:S07]  /*00f0*/  UIADD3.X UR5, URZ, UR5, URZ, UP1, !UPT ;  /* 0x000000053f057290 */ /* 0x000fce0008ffe43f */
[----:B------:R0:W-:Y:S02]  /*0100*/  UTMACCTL.PF [UR6] ;  /* 0x00000000060079b9 */ /* 0x0001e40008040000 */
[----:B------:R0:W-:Y:S02]  /*0110*/  UTMACCTL.PF [UR4] ;  /* 0x00000000040079b9 */ /* 0x0001e40008040000 */
[----:B0-----:R-:W-:Y:S01]  /*0120*/  NOP ;  /* 0x0000000000007918 */ /* 0x001fe20000000000 */
.L_x_1:
[----:B------:R-:W-:Y:S05]  /*0130*/  BSYNC B0 ;  /* 0x0000000000007941 */ /* 0x000fea0003800000 */
.L_x_0:
[----:B------:R-:W0:Y:S01]  /*0140*/  SHFL.IDX PT, R0, R0, RZ, 0x1f ;  /* 0x00001fff00007589 */ /* 0x000e2200000e0000 */
[----:B------:R-:W-:Y:S02]  /*0150*/  SHF.R.S32.HI R3, RZ, 0x1f, R16 ;  /* 0x0000001fff037819 */ /* 0x000fe40000011410 */
[----:B------:R-:W-:Y:S01]  /*0160*/  I2FP.F32.U32 R8, R17 ;  /* 0x0000001100087245 */ /* 0x000fe20000201000 */
[----:B------:R-:W1:Y:S01]  /*0170*/  S2R R18, SR_CTAID.Y ;  /* 0x0000000000127919 */ /* 0x000e620000002600 */
[----:B------:R-:W-:-:S04]  /*0180*/  LEA.HI R3, R3, R16, RZ, 0x7 ;  /* 0x0000001003037211 */ /* 0x000fc800078f38ff */
[----:B------:R-:W-:-:S05]  /*0190*/  LOP3.LUT R3, R3, 0xffffff80, RZ, 0xc0, !PT ;  /* 0xffffff8003037812 */ /* 0x000fca00078ec0ff */
[----:B------:R-:W-:-:S05]  /*01a0*/  IMAD.IADD R4, R16, 0x1, -R3 ;  /* 0x0000000110047824 */ /* 0x000fca00078e0a03 */
[----:B------:R-:W-:-:S04]  /*01b0*/  SHF.R.S32.HI R7, RZ, 0x1f, R4 ;  /* 0x0000001fff077819 */ /* 0x000fc80000011404 */
[----:B------:R-:W-:Y:S02]  /*01c0*/  LEA.HI R3, R7, R4, RZ, 0x3 ;  /* 0x0000000407037211 */ /* 0x000fe400078f18ff */
[----:B0-----:R-:W-:Y:S02]  /*01d0*/  ISETP.NE.AND P0, PT, R0, RZ, PT ;  /* 0x000000ff0000720c */ /* 0x001fe40003f05270 */
[--C-:B------:R-:W-:Y:S02]  /*01e0*/  SHF.R.S32.HI R5, RZ, 0x3, R3.reuse ;  /* 0x00000003ff057819 */ /* 0x100fe40000011403 */
[----:B------:R-:W-:Y:S02]  /*01f0*/  SHF.R.S32.HI R6, RZ, 0x1f, R3 ;  /* 0x0000001fff067819 */ /* 0x000fe40000011403 */
[----:B------:R-:W-:-:S07]  /*0200*/  SHF.R.S32.HI R3, RZ, 0x1f, R0 ;  /* 0x0000001fff037819 */ /* 0x000fce0000011400 */
[----:B-1----:R-:W-:Y:S05]  /*0210*/  @P0 BRA `(.L_x_2) ;  /* 0x00000000009c0947 */ /* 0x002fea0003800000 */
[----:B------:R-:W-:Y:S01]  /*0220*/  ELECT P0, URZ, PT ;  /* 0x00000000003f782f */ /* 0x000fe20003800000 */
[----:B------:R-:W-:-:S12]  /*0230*/  BSSY B0, `(.L_x_2) ;  /* 0x0000025000007945 */ /* 0x000fd80003800000 */
[----:B------:R-:W-:Y:S05]  /*0240*/  @!P0 BRA `(.L_x_3) ;  /* 0x00000000008c8947 */ /* 0x000fea0003800000 */
[----:B------:R-:W0:Y:S01]  /*0250*/  S2UR UR8, SR_CgaCtaId ;  /* 0x00000000000879c3 */ /* 0x000e220000008800 */
[----:B------:R-:W-:Y:S01]  /*0260*/  UMOV UR4, 0x400 ;  /* 0x0000040000047882 */ /* 0x000fe20000000000 */
[----:B------:R-:W-:Y:S01]  /*0270*/  UMOV UR5, 0x1 ;  /* 0x0000000100057882 */ /* 0x000fe20000000000 */
[----:B------:R-:W-:Y:S02]  /*0280*/  UMOV UR6, 0x2 ;  /* 0x0000000200067882 */ /* 0x000fe40000000000 */
[----:B------:R-:W-:-:S04]  /*0290*/  UIADD3 UR6, -UR6, 0x100000, URZ ;  /* 0x0010000006067890 */ /* 0x000fc8000fffe13f */
[----:B------:R-:W-:Y:S02]  /*02a0*/  USHF.L.U32 UR7, UR6, 0xb, URZ ;  /* 0x0000000b06077899 */ /* 0x000fe4000800063f */
[----:B------:R-:W-:Y:S02]  /*02b0*/  USHF.L.U32 UR6, UR6, 0x1, URZ ;  /* 0x0000000106067899 */ /* 0x000fe4000800063f */
[----:B0-----:R-:W-:Y:S02]  /*02c0*/  ULEA UR8, UR8, UR4, 0x18 ;  /* 0x0000000408087291 */ /* 0x001fe4000f8ec03f */
[----:B------:R-:W-:-:S04]  /*02d0*/  UIADD3 UR4, -UR5, 0x100000, URZ ;  /* 0x0010000005047890 */ /* 0x000fc8000fffe13f */
[----:B------:R-:W-:Y:S02]  /*02e0*/  USHF.L.U32 UR5, UR4, 0xb, URZ ;  /* 0x0000000b04057899 */ /* 0x000fe4000800063f */
[----:B------:R-:W-:Y:S01]  /*02f0*/  USHF.L.U32 UR4, UR4, 0x1, URZ ;  /* 0x0000000104047899 */ /* 0x000fe2000800063f */
[----:B------:R-:W0:Y:S11]  /*0300*/  FENCE.VIEW.ASYNC.S ;  /* 0x00000000000073c6 */ /* 0x000e360000000000 */
[----:B0-----:R0:W1:Y:S01]  /*0310*/  SYNCS.EXCH.64 URZ, [UR8+0x37000], UR4 ;  /* 0x03700004083f75b2 */ /* 0x0010620008000100 */
[----:B------:R0:W2:Y:S01]  /*0320*/  SYNCS.EXCH.64 URZ, [UR8+0x37058], UR6 ;  /* 0x03705806083f75b2 */ /* 0x0000a20008000100 */
[----:B------:R0:W3:Y:S01]  /*0330*/  SYNCS.EXCH.64 URZ, [UR8+0x37008], UR4 ;  /* 0x03700804083f75b2 */ /* 0x0000e20008000100 */
[----:B------:R0:W4:Y:S01]  /*0340*/  SYNCS.EXCH.64 URZ, [UR8+0x37060], UR6 ;  /* 0x03706006083f75b2 */ /* 0x0001220008000100 */
[----:B------:R0:W0:Y:S01]  /*0350*/  SYNCS.EXCH.64 URZ, [UR8+0x37010], UR4 ;  /* 0x03701004083f75b2 */ /* 0x0000220008000100 */
        /* <DEDUP_REMOVED lines=17> */
[----:B------:R-:W-:Y:S01]  /*0470*/  NOP ;  /* 0x0000000000007918 */ /* 0x000fe20000000000 */
.L_x_3:
[----:B0-----:R-:W-:Y:S05]  /*0480*/  BSYNC B0 ;  /* 0x0000000000007941 */ /* 0x001fea0003800000 */
.L_x_2:
[----:B------:R-:W-:Y:S01]  /*0490*/  ULDC UR4, c[0x0][0x150] ;  /* 0x0000540000047ab9 */ /* 0x000fe20000000800 */
[----:B------:R-:W-:Y:S01]  /*04a0*/  LEA.HI R6, R6, R5, RZ, 0x2 ;  /* 0x0000000506067211 */ /* 0x000fe200078f10ff */
[----:B------:R-:W-:Y:S01]  /*04b0*/  FMUL R8, R8, UR4 ;  /* 0x0000000408087c20 */ /* 0x000fe20008400000 */
[----:B------:R-:W-:Y:S01]  /*04c0*/  LEA.HI R3, R3, R0, RZ, 0x2 ;  /* 0x0000000003037211 */ /* 0x000fe200078f10ff */
[----:B------:R-:W-:Y:S01]  /*04d0*/  ULDC UR4, c[0x0][0x154] ;  /* 0x0000550000047ab9 */ /* 0x000fe20000000800 */
[----:B------:R-:W-:Y:S01]  /*04e0*/  LOP3.LUT R6, R6, 0xfffffffc, RZ, 0xc0, !PT ;  /* 0xfffffffc06067812 */ /* 0x000fe200078ec0ff */
[----:B------:R-:W0:Y:S01]  /*04f0*/  LDC R10, c[0x0][0x140] ;  /* 0x00005000ff0a7b82 */ /* 0x000e220000000800 */
[----:B------:R-:W-:Y:S01]  /*0500*/  LOP3.LUT R3, R3, 0x3ffffffc, RZ, 0xc0, !PT ;  /* 0x3ffffffc03037812 */ /* 0x000fe200078ec0ff */
[----:B------:R-:W5:Y:S01]  /*0510*/  F2I.U32.TRUNC.NTZ R8, R8 ;  /* 0x0000000800087305 */ /* 0x000f62000020f000 */
[----:B------:R-:W-:Y:S01]  /*0520*/  LOP3.LUT P0, RZ, R4, 0x7, RZ, 0xc0, !PT ;  /* 0x0000000704ff7812 */ /* 0x000fe2000780c0ff */
[----:B------:R-:W-:Y:S01]  /*0530*/  IMAD.IADD R6, R5, 0x1, -R6 ;  /* 0x0000000105067824 */ /* 0x000fe200078e0a06 */
[----:B------:R-:W-:Y:S01]  /*0540*/  I2FP.F32.U32 R5, R18 ;  /* 0x0000001200057245 */ /* 0x000fe20000201000 */
[----:B------:R-:W-:Y:S01]  /*0550*/  IMAD.IADD R3, R0, 0x1, -R3 ;  /* 0x0000000100037824 */ /* 0x000fe200078e0a03 */
[----:B------:R-:W-:Y:S01]  /*0560*/  ISETP.NE.AND P3, PT, R15, 0x1, PT ;  /* 0x000000010f00780c */ /* 0x000fe20003f65270 */
[----:B------:R-:W-:Y:S01]  /*0570*/  NOP ;  /* 0x0000000000007918 */ /* 0x000fe20000000000 */
[----:B------:R-:W-:Y:S01]  /*0580*/  NOP ;  /* 0x0000000000007918 */ /* 0x000fe20000000000 */
[----:B------:R-:W-:-:S02]  /*0590*/  IMAD R6, R3, 0x4, R6 ;  /* 0x0000000403067824 */ /* 0x000fc400078e0206 */
[----:B------:R-:W-:Y:S01]  /*05a0*/  FMUL R9, R5, UR4 ;  /* 0x0000000405097c20 */ /* 0x000fe20008400000 */
[----:B------:R-:W-:Y:S01]  /*05b0*/  ULDC UR4, c[0x0][0x144] ;  /* 0x0000510000047ab9 */ /* 0x000fe20000000800 */
[C---:B------:R-:W-:Y:S01]  /*05c0*/  IMAD.SHL.U32 R5, R6.reuse, 0x4, RZ ;  /* 0x0000000406057824 */ /* 0x040fe200078e00ff */
[----:B------:R-:W-:Y:S01]  /*05d0*/  LEA.HI R0, R6, R6, RZ, 0x1 ;  /* 0x0000000606007211 */ /* 0x000fe200078f08ff */
[----:B-----5:R-:W-:Y:S02]  /*05e0*/  IMAD.MOV R12, RZ, RZ, -R8 ;  /* 0x000000ffff0c7224 */ /* 0x020fe400078e0a08 */
[----:B------:R-:W5:Y:S01]  /*05f0*/  F2I.U32.TRUNC.NTZ R9, R9 ;  /* 0x0000000900097305 */ /* 0x000f62000020f000 */
[----:B------:R-:W-:Y:S01]  /*0600*/  LOP3.LUT R3, R0, 0xfffffffe, RZ, 0xc0, !PT ;  /* 0xfffffffe00037812 */ /* 0x000fe200078ec0ff */
[----:B------:R-:W-:Y:S01]  /*0610*/  IMAD R0, R12, UR4, R17 ;  /* 0x000000040c007c24 */ /* 0x000fe2000f8e0211 */
[----:B------:R-:W-:-:S03]  /*0620*/  ULDC UR4, c[0x0][0x148] ;  /* 0x0000520000047ab9 */ /* 0x000fc60000000800 */
[C---:B------:R-:W-:Y:S01]  /*0630*/  IMAD.IADD R3, R6.reuse, 0x1, -R3 ;  /* 0x0000000106037824 */ /* 0x040fe200078e0a03 */
[----:B------:R-:W-:Y:S02]  /*0640*/  LOP3.LUT R6, R6, 0xc, R5, 0x78, !PT ;  /* 0x0000000c06067812 */ /* 0x000fe400078e7805 */
[----:B0-----:R-:W-:Y:S02]  /*0650*/  ISETP.EQ.U32.AND P1, PT, R10, 0x1, PT ;  /* 0x000000010a00780c */ /* 0x001fe40003f22070 */
[----:B------:R-:W-:Y:S02]  /*0660*/  ISETP.NE.AND P4, PT, R3, R0, PT ;  /* 0x000000000300720c */ /* 0x000fe40003f85270 */
[----:B------:R-:W-:Y:S01]  /*0670*/  SHF.R.S32.HI R3, RZ, 0x1f, R2 ;  /* 0x0000001fff037819 */ /* 0x000fe20000011402 */
[----:B-----5:R-:W-:Y:S01]  /*0680*/  IMAD.MOV R5, RZ, RZ, -R9 ;  /* 0x000000ffff057224 */ /* 0x020fe200078e0a09 */
[----:B------:R-:W-:Y:S01]  /*0690*/  ISETP.LT.U32.AND P0, PT, R6, 0x2, !P0 ;  /* 0x000000020600780c */ /* 0x000fe20004701070 */
[----:B------:R-:W-:Y:S01]  /*06a0*/  IMAD.MOV.U32 R9, RZ, RZ, 0x1 ;  /* 0x00000001ff097424 */ /* 0x000fe200078e00ff */
[----:B------:R-:W-:Y:S01]  /*06b0*/  LEA.HI R3, R3, R2, RZ, 0x2 ;  /* 0x0000000203037211 */ /* 0x000fe200078f10ff */
[----:B------:R-:W-:-:S03]  /*06c0*/  IMAD R5, R5, UR4, R18 ;  /* 0x0000000405057c24 */ /* 0x000fc6000f8e0212 */
[----:B------:R-:W-:-:S03]  /*06d0*/  LOP3.LUT R3, R3, 0xfffffffc, RZ, 0xc0, !PT ;  /* 0xfffffffc03037812 */ /* 0x000fc600078ec0ff */
[----:B------:R-:W-:Y:S02]  /*06e0*/  @P4 LEA.HI R0, R6, R6, RZ, 0x1 ;  /* 0x0000000606004211 */ /* 0x000fe400078f08ff */
[----:B------:R-:W-:Y:S02]  /*06f0*/  IMAD.IADD R12, R2, 0x1, -R3 ;  /* 0x00000001020c7824 */ /* 0x000fe400078e0a03 */
[----:B------:R-:W-:-:S04]  /*0700*/  @P4 SHF.R.S32.HI R0, RZ, 0x1, R0 ;  /* 0x00000001ff004819 */ /* 0x000fc80000011400 */
[----:B------:R-:W-:Y:S02]  /*0710*/  @P4 ISETP.NE.AND P5, PT, R0, R5, PT ;  /* 0x000000050000420c */ /* 0x000fe40003fa5270 */
[----:B------:R-:W-:Y:S02]  /*0720*/  LOP3.LUT P2, RZ, R15, R12, RZ, 0xfc, !PT ;  /* 0x0000000c0fff7212 */ /* 0x000fe4000784fcff */
[----:B------:R-:W-:Y:S02]  /*0730*/  SEL R0, RZ, 0x1, !P0 ;  /* 0x00000001ff007807 */ /* 0x000fe40004000000 */
[----:B------:R-:W-:Y:S02]  /*0740*/  SEL R8, RZ, 0x1, P2 ;  /* 0x00000001ff087807 */ /* 0x000fe40001000000 */
[----:B------:R-:W-:Y:S02]  /*0750*/  @P4 SEL R9, RZ, 0x1, P5 ;  /* 0x00000001ff094807 */ /* 0x000fe40002800000 */
[----:B------:R-:W-:-:S02]  /*0760*/  SEL R8, R8, 0x2, P3 ;  /* 0x0000000208087807 */ /* 0x000fc40001800000 */
[----:B------:R-:W-:Y:S01]  /*0770*/  LOP3.LUT R9, R9, R0, RZ, 0xc0, !PT ;  /* 0x0000000009097212 */ /* 0x000fe200078ec0ff */
[----:B------:R-:W-:Y:S06]  /*0780*/  @!P1 BRA `(.L_x_4) ;  /* 0x0000000000089947 */ /* 0x000fec0003800000 */
[----:B-1234-:R-:W-:Y:S01]  /*0790*/  UCGABAR_ARV ;  /* 0x00000000000079c7 */ /* 0x01efe20008000000 */
[----:B------:R-:W-:Y:S05]  /*07a0*/  BRA `(.L_x_5) ;  /* 0x0000000000047947 */ /* 0x000fea0003800000 */
.L_x_4:
[----:B-1234-:R-:W-:Y:S01]  /*07b0*/  NOP ;  /* 0x0000000000007918 */ /* 0x01efe20000000000 */
.L_x_5:
[----:B------:R-:W-:Y:S01]  /*07c0*/  ULDC.64 UR4, c[0x0][0x618] ;  /* 0x0001860000047ab9 */ /* 0x000fe20000000a00 */
[----:B------:R-:W-:Y:S01]  /*07d0*/  ULDC.64 UR12, c[0x0][0x208] ;  /* 0x00008200000c7ab9 */ /* 0x000fe20000000a00 */
[----:B------:R-:W-:-:S04]  /*07e0*/  ISETP.NE.U32.AND P0, PT, RZ, UR4, PT ;  /* 0x00000004ff007c0c */ /* 0x000fc8000bf05070 */
[----:B------:R-:W-:-:S13]  /*07f0*/  ISETP.NE.AND.EX P0, PT, RZ, UR5, PT, P0 ;  /* 0x00000005ff007c0c */ /* 0x000fda000bf05300 */
[----:B------:R-:W-:Y:S05]  /*0800*/  @!P0 BRA `(.L_x_6) ;  /* 0x00000000001c8947 */ /* 0x000fea0003800000 */
[----:B------:R-:W0:Y:S02]  /*0810*/  LDC.64 R2, c[0x0][0x618] ;  /* 0x00018600ff027b82 */ /* 0x000e240000000a00 */
[----:B0-----:R-:W2:Y:S02]  /*0820*/  LDG.E.64 R2, desc[UR12][R2.64] ;  /* 0x0000000c02027981 */ /* 0x001ea4000c1e1b00 */
[----:B--2---:R-:W-:-:S04]  /*0830*/  ISETP.NE.U32.AND P0, PT, R2, RZ, PT ;  /* 0x000000ff0200720c */ /* 0x004fc80003f05070 */
[----:B------:R-:W-:-:S13]  /*0840*/  ISETP.NE.AND.EX P0, PT, R3, RZ, PT, P0 ;  /* 0x000000ff0300720c */ /* 0x000fda0003f05300 */
[----:B------:R-:W-:Y:S05]  /*0850*/  @!P0 BRA `(.L_x_6) ;  /* 0x0000000000088947 */ /* 0x000fea0003800000 */
[----:B------:R0:W5:Y:S01]  /*0860*/  LD.E R0, desc[UR12][R2.64] ;  /* 0x0000000c02007980 */ /* 0x000162000c101900 */
[----:B------:R-:W-:Y:S05]  /*0870*/  BRA `(.L_x_7) ;  /* 0x0000000000207947 */ /* 0x000fea0003800000 */
.L_x_6:
[----:B------:R-:W-:Y:S02]  /*0880*/  ULDC.64 UR4, c[0x0][0x608] ;  /* 0x0001820000047ab9 */ /* 0x000fe40000000a00 */
[----:B------:R-:W-:-:S04]  /*0890*/  ISETP.NE.U32.AND P0, PT, RZ, UR4, PT ;  /* 0x00000004ff007c0c */ /* 0x000fc8000bf05070 */
[----:B------:R-:W-:-:S13]  /*08a0*/  ISETP.NE.AND.EX P0, PT, RZ, UR5, PT, P0 ;  /* 0x00000005ff007c0c */ /* 0x000fda000bf05300 */
[----:B------:R-:W-:Y:S05]  /*08b0*/  @!P0 BRA `(.L_x_8) ;  /* 0x00000000000c8947 */ /* 0x000fea0003800000 */
[----:B------:R-:W0:Y:S02]  /*08c0*/  LDC.64 R2, c[0x0][0x608] ;  /* 0x00018200ff027b82 */ /* 0x000e240000000a00 */
[----:B0-----:R1:W5:Y:S01]  /*08d0*/  LDG.E R0, desc[UR12][R2.64] ;  /* 0x0000000c02007981 */ /* 0x001362000c1e1900 */
[----:B------:R-:W-:Y:S05]  /*08e0*/  BRA `(.L_x_7) ;  /* 0x0000000000047947 */ /* 0x000fea0003800000 */
.L_x_8:
[----:B------:R-:W2:Y:S02]  /*08f0*/  LDC R0, c[0x0][0x600] ;  /* 0x00018000ff007b82 */ /* 0x000ea40000000800 */
.L_x_7:
[----:B------:R-:W-:Y:S02]  /*0900*/  ULDC.64 UR4, c[0x0][0x620] ;  /* 0x0001880000047ab9 */ /* 0x000fe40000000a00 */
[----:B------:R-:W-:-:S04]  /*0910*/  ISETP.NE.U32.AND P0, PT, RZ, UR4, PT ;  /* 0x00000004ff007c0c */ /* 0x000fc8000bf05070 */
[----:B------:R-:W-:-:S13]  /*0920*/  ISETP.NE.AND.EX P0, PT, RZ, UR5, PT, P0 ;  /* 0x00000005ff007c0c */ /* 0x000fda000bf05300 */
[----:B------:R-:W-:Y:S05]  /*0930*/  @!P0 BRA `(.L_x_9) ;  /* 0x00000000001c8947 */ /* 0x000fea0003800000 */
[----:B01----:R-:W0:Y:S02]  /*0940*/  LDC.64 R2, c[0x0][0x620] ;  /* 0x00018800ff027b82 */ /* 0x003e240000000a00 */
[----:B0-----:R-:W3:Y:S02]  /*0950*/  LDG.E.64 R2, desc[UR12][R2.64] ;  /* 0x0000000c02027981 */ /* 0x001ee4000c1e1b00 */
[----:B---3--:R-:W-:-:S04]  /*0960*/  ISETP.NE.U32.AND P0, PT, R2, RZ, PT ;  /* 0x000000ff0200720c */ /* 0x008fc80003f05070 */
[----:B------:R-:W-:-:S13]  /*0970*/  ISETP.NE.AND.EX P0, PT, R3, RZ, PT, P0 ;  /* 0x000000ff0300720c */ /* 0x000fda0003f05300 */
[----:B------:R-:W-:Y:S05]  /*0980*/  @!P0 BRA `(.L_x_9) ;  /* 0x0000000000088947 */ /* 0x000fea0003800000 */
[----:B------:R0:W5:Y:S01]  /*0990*/  LD.E R2, desc[UR12][R2.64] ;  /* 0x0000000c02027980 */ /* 0x000162000c101900 */
[----:B------:R-:W-:Y:S05]  /*09a0*/  BRA `(.L_x_10) ;  /* 0x0000000000207947 */ /* 0x000fea0003800000 */
.L_x_9:
[----:B------:R-:W-:Y:S02]  /*09b0*/  ULDC.64 UR4, c[0x0][0x610] ;  /* 0x0001840000047ab9 */ /* 0x000fe40000000a00 */
[----:B------:R-:W-:-:S04]  /*09c0*/  ISETP.NE.U32.AND P0, PT, RZ, UR4, PT ;  /* 0x00000004ff007c0c */ /* 0x000fc8000bf05070 */
[----:B------:R-:W-:-:S13]  /*09d0*/  ISETP.NE.AND.EX P0, PT, RZ, UR5, PT, P0 ;  /* 0x00000005ff007c0c */ /* 0x000fda000bf05300 */
[----:B------:R-:W-:Y:S05]  /*09e0*/  @!P0 BRA `(.L_x_11) ;  /* 0x00000000000c8947 */ /* 0x000fea0003800000 */
[----:B01----:R-:W0:Y:S02]  /*09f0*/  LDC.64 R2, c[0x0][0x610] ;  /* 0x00018400ff027b82 */ /* 0x003e240000000a00 */
[----:B0-----:R1:W5:Y:S01]  /*0a00*/  LDG.E R2, desc[UR12][R2.64] ;  /* 0x0000000c02027981 */ /* 0x001362000c1e1900 */
[----:B------:R-:W-:Y:S05]  /*0a10*/  BRA `(.L_x_10) ;  /* 0x0000000000047947 */ /* 0x000fea0003800000 */
.L_x_11:
[----:B01----:R-:W3:Y:S02]  /*0a20*/  LDC R2, c[0x0][0x604] ;  /* 0x00018100ff027b82 */ /* 0x003ee40000000800 */
.L_x_10:
[----:B01----:R-:W0:Y:S01]  /*0a30*/  LDC R3, c[0x0][0x4d8] ;  /* 0x00013600ff037b82 */ /* 0x003e220000000800 */
[----:B------:R-:W-:-:S07]  /*0a40*/  IABS R21, R18 ;  /* 0x0000001200157213 */ /* 0x000fce0000000000 */
[----:B------:R-:W1:Y:S08]  /*0a50*/  LDC R19, c[0x0][0x4dc] ;  /* 0x00013700ff137b82 */ /* 0x000e700000000800 */
[----:B------:R-:W4:Y:S01]  /*0a60*/  LDC R152, c[0x0][0x4e0] ;  /* 0x00013800ff987b82 */ /* 0x000f220000000800 */
[----:B0-----:R-:W-:-:S05]  /*0a70*/  VIADD R3, R3, 0x3f ;  /* 0x0000003f03037836 */ /* 0x001fca0000000000 */
[----:B------:R-:W-:Y:S02]  /*0a80*/  SHF.R.S32.HI R10, RZ, 0x1f, R3 ;  /* 0x0000001fff0a7819 */ /* 0x000fe40000011403 */
[----:B-1----:R-:W-:Y:S02]  /*0a90*/  IABS R22, R19 ;  /* 0x0000001300167213 */ /* 0x002fe40000000000 */
[----:B------:R-:W-:Y:S02]  /*0aa0*/  LEA.HI R10, R10, R3, RZ, 0x6 ;  /* 0x000000030a0a7211 */ /* 0x000fe400078f30ff */
[----:B------:R-:W0:Y:S02]  /*0ab0*/  I2F.RP R14, R22 ;  /* 0x00000016000e7306 */ /* 0x000e240000209400 */
[----:B------:R-:W-:-:S04]  /*0ac0*/  SHF.R.S32.HI R13, RZ, 0x6, R10 ;  /* 0x00000006ff0d7819 */ /* 0x000fc8000001140a */
[-C--:B------:R-:W-:Y:S02]  /*0ad0*/  IABS R20, R13.reuse ;  /* 0x0000000d00147213 */ /* 0x080fe40000000000 */
[----:B------:R-:W-:Y:S02]  /*0ae0*/  IABS R23, R13 ;  /* 0x0000000d00177213 */ /* 0x000fe40000000000 */
[----:B------:R-:W1:Y:S08]  /*0af0*/  I2F.RP R3, R20 ;  /* 0x0000001400037306 */ /* 0x000e700000209400 */
[----:B0-----:R-:W-:Y:S08]  /*0b00*/  MUFU.RCP R14, R14 ;  /* 0x0000000e000e7308 */ /* 0x001ff00000001000 */
[----:B-1----:R-:W0:Y:S02]  /*0b10*/  MUFU.RCP R3, R3 ;  /* 0x0000000300037308 */ /* 0x002e240000001000 */
[----:B0-----:R-:W-:-:S06]  /*0b20*/  VIADD R10, R3, 0xffffffe ;  /* 0x0ffffffe030a7836 */ /* 0x001fcc0000000000 */
[----:B------:R0:W1:Y:S02]  /*0b30*/  F2I.FTZ.U32.TRUNC.NTZ R11, R10 ;  /* 0x0000000a000b7305 */ /* 0x000064000021f000 */
[----:B0-----:R-:W-:Y:S02]  /*0b40*/  IMAD.MOV.U32 R10, RZ, RZ, RZ ;  /* 0x000000ffff0a7224 */ /* 0x001fe400078e00ff */
[----:B-1----:R-:W-:-:S04]  /*0b50*/  IMAD.MOV R5, RZ, RZ, -R11 ;  /* 0x000000ffff057224 */ /* 0x002fc800078e0a0b */
[----:B------:R-:W-:-:S04]  /*0b60*/  IMAD R5, R5, R20, RZ ;  /* 0x0000001405057224 */ /* 0x000fc800078e02ff */
[----:B------:R-:W-:-:S04]  /*0b70*/  IMAD.HI.U32 R11, R11, R5, R10 ;  /* 0x000000050b0b7227 */ /* 0x000fc800078e000a */
[----:B------:R-:W-:Y:S02]  /*0b80*/  IMAD.MOV.U32 R10, RZ, RZ, R21 ;  /* 0x000000ffff0a7224 */ /* 0x000fe400078e0015 */
[----:B------:R-:W-:Y:S02]  /*0b90*/  IMAD.MOV R5, RZ, RZ, -R23 ;  /* 0x000000ffff057224 */ /* 0x000fe400078e0a17 */
[----:B------:R-:W-:-:S04]  /*0ba0*/  IMAD.HI.U32 R3, R11, R10, RZ ;  /* 0x0000000a0b037227 */ /* 0x000fc800078e00ff */
[----:B------:R-:W-:Y:S02]  /*0bb0*/  IMAD R5, R3, R5, R10 ;  /* 0x0000000503057224 */ /* 0x000fe400078e020a */
[----:B------:R-:W-:Y:S01]  /*0bc0*/  VIADD R10, R14, 0xffffffe ;  /* 0x0ffffffe0e0a7836 */ /* 0x000fe20000000000 */
[----:B----4-:R-:W-:Y:S02]  /*0bd0*/  IABS R14, R152 ;  /* 0x00000098000e7213 */ /* 0x010fe40000000000 */
[----:B------:R-:W-:Y:S01]  /*0be0*/  ISETP.GT.U32.AND P2, PT, R20, R5, PT ;  /* 0x000000051400720c */ /* 0x000fe20003f44070 */
[----:B------:R0:W1:Y:S02]  /*0bf0*/  F2I.FTZ.U32.TRUNC.NTZ R11, R10 ;  /* 0x0000000a000b7305 */ /* 0x000064000021f000 */
[----:B0-----:R-:W-:-:S10]  /*0c00*/  IMAD.MOV.U32 R10, RZ, RZ, RZ ;  /* 0x000000ffff0a7224 */ /* 0x001fd400078e00ff */
[----:B------:R-:W-:Y:S02]  /*0c10*/  @!P2 IMAD.IADD R5, R5, 0x1, -R20 ;  /* 0x000000010505a824 */ /* 0x000fe400078e0a14 */
[----:B------:R-:W-:Y:S01]  /*0c20*/  @!P2 VIADD R3, R3, 0x1 ;  /* 0x000000010303a836 */ /* 0x000fe20000000000 */
[----:B------:R-:W-:Y:S02]  /*0c30*/  ISETP.NE.AND P2, PT, R13, RZ, PT ;  /* 0x000000ff0d00720c */ /* 0x000fe40003f45270 */
[----:B------:R-:W-:Y:S02]  /*0c40*/  ISETP.GE.U32.AND P0, PT, R5, R20, PT ;  /* 0x000000140500720c */ /* 0x000fe40003f06070 */
[----:B------:R-:W-:-:S04]  /*0c50*/  LOP3.LUT R5, R18, R13, RZ, 0x3c, !PT ;  /* 0x0000000d12057212 */ /* 0x000fc800078e3cff */
[----:B------:R-:W-:-:S07]  /*0c60*/  ISETP.GE.AND P3, PT, R5, RZ, PT ;  /* 0x000000ff0500720c */ /* 0x000fce0003f66270 */
[----:B------:R-:W-:-:S04]  /*0c70*/  @P0 VIADD R3, R3, 0x1 ;  /* 0x0000000103030836 */ /* 0x000fc80000000000 */
[----:B------:R-:W-:Y:S02]  /*0c80*/  IMAD.MOV.U32 R20, RZ, RZ, R3 ;  /* 0x000000ffff147224 */ /* 0x000fe400078e0003 */
[----:B-1----:R-:W-:Y:S02]  /*0c90*/  IMAD.MOV R3, RZ, RZ, -R11 ;  /* 0x000000ffff037224 */ /* 0x002fe400078e0a0b */
[----:B------:R-:W-:Y:S01]  /*0ca0*/  @!P3 IMAD.MOV R20, RZ, RZ, -R20 ;  /* 0x000000ffff14b224 */ /* 0x000fe200078e0a14 */
[----:B------:R-:W-:Y:S01]  /*0cb0*/  @!P2 LOP3.LUT R20, RZ, R13, RZ, 0x33, !PT ;  /* 0x0000000dff14a212 */ /* 0x000fe200078e33ff */
[----:B------:R-:W-:-:S03]  /*0cc0*/  IMAD R3, R3, R22, RZ ;  /* 0x0000001603037224 */ /* 0x000fc600078e02ff */
[----:B------:R-:W-:Y:S01]  /*0cd0*/  IABS R5, R20 ;  /* 0x0000001400057213 */ /* 0x000fe20000000000 */
[----:B------:R-:W-:-:S04]  /*0ce0*/  IMAD.HI.U32 R10, R11, R3, R10 ;  /* 0x000000030b0a7227 */ /* 0x000fc800078e000a */
[----:B------:R-:W-:Y:S02]  /*0cf0*/  IMAD.MOV.U32 R3, RZ, RZ, R5 ;  /* 0x000000ffff037224 */ /* 0x000fe400078e0005 */
[----:B------:R-:W0:Y:S02]  /*0d00*/  I2F.RP R5, R14 ;  /* 0x0000000e00057306 */ /* 0x000e240000209400 */
[----:B------:R-:W-:-:S04]  /*0d10*/  IMAD.HI.U32 R10, R10, R3, RZ ;  /* 0x000000030a0a7227 */ /* 0x000fc800078e00ff */
[----:B------:R-:W-:-:S04]  /*0d20*/  IMAD.MOV R11, RZ, RZ, -R10 ;  /* 0x000000ffff0b7224 */ /* 0x000fc800078e0a0a */
[C---:B------:R-:W-:Y:S01]  /*0d30*/  IMAD R3, R22.reuse, R11, R3 ;  /* 0x0000000b16037224 */ /* 0x040fe200078e0203 */
[----:B0-----:R-:W0:Y:S04]  /*0d40*/  MUFU.RCP R5, R5 ;  /* 0x0000000500057308 */ /* 0x001e280000001000 */
[----:B------:R-:W-:-:S13]  /*0d50*/  ISETP.GT.U32.AND P2, PT, R22, R3, PT ;  /* 0x000000031600720c */ /* 0x000fda0003f44070 */
[----:B------:R-:W-:Y:S02]  /*0d60*/  @!P2 IMAD.IADD R3, R3, 0x1, -R22 ;  /* 0x000000010303a824 */ /* 0x000fe400078e0a16 */
[----:B------:R-:W-:Y:S01]  /*0d70*/  @!P2 VIADD R10, R10, 0x1 ;  /* 0x000000010a0aa836 */ /* 0x000fe20000000000 */
[----:B------:R-:W-:Y:S01]  /*0d80*/  ISETP.NE.AND P2, PT, R19, RZ, PT ;  /* 0x000000ff1300720c */ /* 0x000fe20003f45270 */
[----:B0-----:R-:W-:Y:S01]  /*0d90*/  VIADD R11, R5, 0xffffffe ;  /* 0x0ffffffe050b7836 */ /* 0x001fe20000000000 */
[----:B------:R-:W-:Y:S02]  /*0da0*/  ISETP.GE.U32.AND P0, PT, R3, R22, PT ;  /* 0x000000160300720c */ /* 0x000fe40003f06070 */
[----:B------:R-:W-:-:S03]  /*0db0*/  LOP3.LUT R3, R20, R19, RZ, 0x3c, !PT ;  /* 0x0000001314037212 */ /* 0x000fc600078e3cff */
[----:B------:R-:W0:Y:S01]  /*0dc0*/  F2I.FTZ.U32.TRUNC.NTZ R11, R11 ;  /* 0x0000000b000b7305 */ /* 0x000e22000021f000 */
[----:B------:R-:W-:-:S07]  /*0dd0*/  ISETP.GE.AND P3, PT, R3, RZ, PT ;  /* 0x000000ff0300720c */ /* 0x000fce0003f66270 */
[----:B------:R-:W-:-:S04]  /*0de0*/  @P0 VIADD R10, R10, 0x1 ;  /* 0x000000010a0a0836 */ /* 0x000fc80000000000 */
[----:B------:R-:W-:Y:S02]  /*0df0*/  IMAD.MOV.U32 R21, RZ, RZ, R10 ;  /* 0x000000ffff157224 */ /* 0x000fe400078e000a */
[----:B------:R-:W-:Y:S02]  /*0e00*/  IMAD.MOV.U32 R10, RZ, RZ, RZ ;  /* 0x000000ffff0a7224 */ /* 0x000fe400078e00ff */
[----:B0-----:R-:W-:Y:S02]  /*0e10*/  IMAD.MOV R3, RZ, RZ, -R11 ;  /* 0x000000ffff037224 */ /* 0x001fe400078e0a0b */
[----:B------:R-:W-:Y:S01]  /*0e20*/  @!P3 IMAD.MOV R21, RZ, RZ, -R21 ;  /* 0x000000ffff15b224 */ /* 0x000fe200078e0a15 */
[----:B------:R-:W-:Y:S01]  /*0e30*/  @!P2 LOP3.LUT R21, RZ, R19, RZ, 0x33, !PT ;  /* 0x00000013ff15a212 */ /* 0x000fe200078e33ff */
[----:B------:R-:W-:-:S03]  /*0e40*/  IMAD R3, R3, R14, RZ ;  /* 0x0000000e03037224 */ /* 0x000fc600078e02ff */
[----:B------:R-:W-:Y:S01]  /*0e50*/  IABS R5, R21 ;  /* 0x0000001500057213 */ /* 0x000fe20000000000 */
[----:B------:R-:W-:-:S06]  /*0e60*/  IMAD.HI.U32 R10, R11, R3, R10 ;  /* 0x000000030b0a7227 */ /* 0x000fcc00078e000a */
[----:B------:R-:W-:-:S04]  /*0e70*/  IMAD.HI.U32 R3, R10, R5, RZ ;  /* 0x000000050a037227 */ /* 0x000fc800078e00ff */
[----:B------:R-:W-:-:S04]  /*0e80*/  IMAD.MOV R10, RZ, RZ, -R3 ;  /* 0x000000ffff0a7224 */ /* 0x000fc800078e0a03 */
[----:B------:R-:W-:Y:S02]  /*0e90*/  IMAD R5, R14, R10, R5 ;  /* 0x0000000a0e057224 */ /* 0x000fe400078e0205 */
[----:B------:R-:W-:-:S03]  /*0ea0*/  IMAD.MOV R10, RZ, RZ, -R21 ;  /* 0x000000ffff0a7224 */ /* 0x000fc600078e0a15 */
[----:B------:R-:W-:-:S13]  /*0eb0*/  ISETP.GT.U32.AND P2, PT, R14, R5, PT ;  /* 0x000000050e00720c */ /* 0x000fda0003f44070 */
[----:B------:R-:W-:Y:S02]  /*0ec0*/  @!P2 IMAD.IADD R5, R5, 0x1, -R14 ;  /* 0x000000010505a824 */ /* 0x000fe400078e0a0e */
[----:B------:R-:W-:Y:S01]  /*0ed0*/  @!P2 VIADD R3, R3, 0x1 ;  /* 0x000000010303a836 */ /* 0x000fe20000000000 */
[----:B------:R-:W-:Y:S02]  /*0ee0*/  ISETP.NE.AND P2, PT, R152, RZ, PT ;  /* 0x000000ff9800720c */ /* 0x000fe40003f45270 */
[----:B------:R-:W-:Y:S02]  /*0ef0*/  ISETP.GE.U32.AND P0, PT, R5, R14, PT ;  /* 0x0000000e0500720c */ /* 0x000fe40003f06070 */
[----:B------:R-:W-:-:S04]  /*0f00*/  LOP3.LUT R5, R21, R152, RZ, 0x3c, !PT ;  /* 0x0000009815057212 */ /* 0x000fc800078e3cff */
[----:B------:R-:W-:Y:S01]  /*0f10*/  ISETP.GE.AND P3, PT, R5, RZ, PT ;  /* 0x000000ff0500720c */ /* 0x000fe20003f66270 */
[----:B------:R-:W-:-:S04]  /*0f20*/  IMAD.MOV R5, RZ, RZ, -R20 ;  /* 0x000000ffff057224 */ /* 0x000fc800078e0a14 */
[----:B------:R-:W-:Y:S02]  /*0f30*/  IMAD R13, R13, R5, R18 ;  /* 0x000000050d0d7224 */ /* 0x000fe400078e0212 */
[----:B------:R-:W-:Y:S02]  /*0f40*/  @P0 VIADD R3, R3, 0x1 ;  /* 0x0000000103030836 */ /* 0x000fe40000000000 */
[----:B------:R-:W-:-:S04]  /*0f50*/  IMAD R5, R19, R10, R20 ;  /* 0x0000000a13057224 */ /* 0x000fc800078e0214 */
[----:B------:R-:W-:Y:S01]  /*0f60*/  @!P3 IMAD.MOV R3, RZ, RZ, -R3 ;  /* 0x000000ffff03b224 */ /* 0x000fe200078e0a03 */
[----:B------:R-:W-:-:S05]  /*0f70*/  @!P2 LOP3.LUT R3, RZ, R152, RZ, 0x33, !PT ;  /* 0x00000098ff03a212 */ /* 0x000fca00078e33ff */
[----:B------:R-:W-:-:S04]  /*0f80*/  IMAD.MOV R11, RZ, RZ, -R3 ;  /* 0x000000ffff0b7224 */ /* 0x000fc800078e0a03 */
[----:B------:R-:W-:Y:S01]  /*0f90*/  IMAD R152, R152, R11, R21 ;  /* 0x0000000b98987224 */ /* 0x000fe200078e0215 */
[----:B------:R-:W-:Y:S06]  /*0fa0*/  @!P1 BRA `(.L_x_12) ;  /* 0x00000000000c9947 */ /* 0x000fec0003800000 */
[----:B------:R-:W-:Y:S01]  /*0fb0*/  UCGABAR_WAIT ;  /* 0x0000000000007dc7 */ /* 0x000fe20008000000 */
[----:B------:R-:W-:Y:S01]  /*0fc0*/  CCTL.IVALL ;  /* 0x00000000ff00798f */ /* 0x000fe20002000000 */
[----:B------:R-:W-:Y:S05]  /*0fd0*/  BRA `(.L_x_13) ;  /* 0x0000000000047947 */ /* 0x000fea0003800000 */
.L_x_12:
[----:B------:R-:W-:Y:S06]  /*0fe0*/  BAR.SYNC.DEFER_BLOCKING 0x0 ;  /* 0x0000000000007b1d */ /* 0x000fec0000010000 */
.L_x_13:
[----:B------:R-:W0:Y:S01]  /*0ff0*/  LDC R14, c[0x0][0x294] ;  /* 0x0000a500ff0e7b82 */ /* 0x000e220000000800 */
[----:B------:R-:W-:Y:S01]  /*1000*/  ISETP.NE.AND P0, PT, R15, RZ, PT ;  /* 0x000000ff0f00720c */ /* 0x000fe20003f05270 */
[----:B0-----:R-:W-:-:S05]  /*1010*/  VIADD R10, R14, 0x1f ;  /* 0x0000001f0e0a7836 */ /* 0x001fca0000000000 */
[----:B------:R-:W-:-:S04]  /*1020*/  SHF.R.S32.HI R11, RZ, 0x1f, R10 ;  /* 0x0000001fff0b7819 */ /* 0x000fc8000001140a */
[----:B------:R-:W-:-:S04]  /*1030*/  LEA.HI R10, R11, R10, RZ, 0x5 ;  /* 0x0000000a0b0a7211 */ /* 0x000fc800078f28ff */
[----:B------:R-:W-:Y:S01]  /*1040*/  SHF.R.S32.HI R10, RZ, 0x5, R10 ;  /* 0x00000005ff0a7819 */ /* 0x000fe2000001140a */
[----:B------:R-:W-:Y:S06]  /*1050*/  @!P0 BRA `(.L_x_14) ;  /* 0x000000bc002c8947 */ /* 0x000fec0003800000 */
[----:B------:R-:W-:-:S13]  /*1060*/  ISETP.NE.AND P0, PT, R15, 0x1, PT ;  /* 0x000000010f00780c */ /* 0x000fda0003f05270 */
[----:B------:R-:W-:Y:S05]  /*1070*/  @P0 EXIT ;  /* 0x000000000000094d */ /* 0x000fea0003800000 */
[----:B------:R-:W-:Y:S01]  /*1080*/  ISETP.GE.AND P0, PT, R14, 0x1, PT ;  /* 0x000000010e00780c */ /* 0x000fe20003f06270 */
[----:B------:R-:W-:Y:S01]  /*1090*/  UMOV UR4, URZ ;  /* 0x0000003f00047c82 */ /* 0x000fe20008000000 */
[----:B------:R-:W-:Y:S02]  /*10a0*/  CS2R R54, SRZ ;  /* 0x0000000000367805 */ /* 0x000fe4000001ff00 */
[----:B------:R-:W-:Y:S02]  /*10b0*/  CS2R R120, SRZ ;  /* 0x0000000000787805 */ /* 0x000fe4000001ff00 */
[----:B------:R-:W-:Y:S02]  /*10c0*/  CS2R R122, SRZ ;  /* 0x00000000007a7805 */ /* 0x000fe4000001ff00 */
[----:B------:R-:W-:Y:S02]  /*10d0*/  CS2R R124, SRZ ;  /* 0x00000000007c7805 */ /* 0x000fe4000001ff00 */
[----:B------:R-:W-:-:S02]  /*10e0*/  CS2R R126, SRZ ;  /* 0x00000000007e7805 */ /* 0x000fc4000001ff00 */
[----:B------:R-:W-:Y:S02]  /*10f0*/  CS2R R128, SRZ ;  /* 0x0000000000807805 */ /* 0x000fe4000001ff00 */
        /* <DEDUP_REMOVED lines=57> */
[----:B------:R-:W-:Y:S01]  /*1490*/  CS2R R52, SRZ ;  /* 0x0000000000347805 */ /* 0x000fe2000001ff00 */
[----:B------:R-:W-:Y:S06]  /*14a0*/  @!P0 BRA `(.L_x_15) ;  /* 0x0000000000d88947 */ /* 0x000fec0003800000 */
[----:B------:R-:W-:-:S04]  /*14b0*/  LOP3.LUT R11, R8, 0x1, RZ, 0xfc, !PT ;  /* 0x00000001080b7812 */ /* 0x000fc800078efcff */
[----:B------:R-:W-:-:S13]  /*14c0*/  ISETP.NE.AND P1, PT, R11, 0x3, PT ;  /* 0x000000030b00780c */ /* 0x000fda0003f25270 */
[----:B------:R-:W-:Y:S05]  /*14d0*/  @!P1 BRA `(.L_x_16) ;  /* 0x0000000000049947 */ /* 0x000fea0003800000 */
[----:B------:R-:W-:Y:S01]  /*14e0*/  BPT.TRAP 0x1 ;  /* 0x000000040000795c */ /* 0x000fe20000300000 */
.L_x_16:
[----:B------:R-:W0:Y:S01]  /*14f0*/  S2UR UR5, SR_CgaCtaId ;  /* 0x00000000000579c3 */ /* 0x000e220000008800 */
[----:B------:R-:W-:Y:S01]  /*1500*/  SHF.L.U32 R11, RZ, 0x1f, RZ ;  /* 0x0000001fff0b7819 */ /* 0x000fe200000006ff */
[----:B------:R-:W-:Y:S02]  /*1510*/  UMOV UR4, 0x400 ;  /* 0x0000040000047882 */ /* 0x000fe40000000000 */
[----:B0-----:R-:W-:-:S12]  /*1520*/  ULEA UR4, UR5, UR4, 0x18 ;  /* 0x0000000405047291 */ /* 0x001fd8000f8ec03f */
.L_x_17:
[----:B0-----:R-:W-:-:S04]  /*1530*/  IMAD.U32 R12, RZ, RZ, UR4 ;  /* 0x00000004ff0c7e24 */ /* 0x001fc8000f8e00ff */
[----:B------:R0:W1:Y:S03]  /*1540*/  SYNCS.PHASECHK.TRANS64.TRYWAIT P1, [R12+URZ+0x37000], R11 ;  /* 0x0370000b0c0075a7 */ /* 0x000066000802017f */
[----:B-1----:R-:W-:Y:S05]  /*1550*/  @!P1 NANOSLEEP.SYNCS 0x989680 ;  /* 0x009896800000995d */ /* 0x002fea0003900000 */
[----:B------:R-:W1:Y:S02]  /*1560*/  @!P1 SYNCS.PHASECHK.TRANS64 P1, [R12+URZ+0x37000], R11 ;  /* 0x0370000b0c0095a7 */ /* 0x000e64000802007f */
[----:B-1----:R-:W-:Y:S05]  /*1570*/  @!P1 BRA `(.L_x_17) ;  /* 0xfffffffc00ec9947 */ /* 0x002fea000383ffff */
[----:B------:R-:W-:Y:S01]  /*1580*/  UIADD3 UR5, UR4, 0x2c000, URZ ;  /* 0x0002c00004057890 */ /* 0x000fe2000fffe03f */
[----:B------:R-:W-:Y:S01]  /*1590*/  WARPGROUP.ARRIVE ;  /* 0x00000000000079c5 */ /* 0x000fe20000000000 */
[----:B------:R-:W-:Y:S02]  /*15a0*/  USHF.R.U32.HI UR4, URZ, 0x4, UR4 ;  /* 0x000000043f047899 */ /* 0x000fe40008011604 */
[----:B------:R-:W-:Y:S02]  /*15b0*/  USHF.R.U32.HI UR5, URZ, 0x4, UR5 ;  /* 0x000000043f057899 */ /* 0x000fe40008011605 */
[----:B------:R-:W-:Y:S02]  /*15c0*/  ULOP3.LUT UR8, UR4, 0x3fff, URZ, 0xc0, !UPT ;  /* 0x00003fff04087892 */ /* 0x000fe4000f8ec03f */
[----:B------:R-:W-:Y:S02]  /*15d0*/  ULOP3.LUT UR9, UR5, 0x3fff, URZ, 0xc0, !UPT ;  /* 0x00003fff05097892 */ /* 0x000fe4000f8ec03f */
[----:B------:R-:W-:-:S02]  /*15e0*/  UIADD3 UR10, UR8, 0x100, URZ ;  /* 0x00000100080a7890 */ /* 0x000fc4000fffe03f */
[----:B------:R-:W-:Y:S02]  /*15f0*/  UIADD3 UR11, UR8, 0x200, URZ ;  /* 0x00000200080b7890 */ /* 0x000fe4000fffe03f */
[----:B------:R-:W-:Y:S01]  /*1600*/  UMOV UR4, UR8 ;  /* 0x0000000800047c82 */ /* 0x000fe20008000000 */
[----:B------:R-:W-:Y:S01]  /*1610*/  UMOV UR5, 0x40000040 ;  /* 0x4000004000057882 */ /* 0x000fe20000000000 */
[----:B------:R-:W-:Y:S01]  /*1620*/  UMOV UR6, UR9 ;  /* 0x0000000900067c82 */ /* 0x000fe20008000000 */
[----:B------:R-:W-:Y:S01]  /*1630*/  UMOV UR7, 0x40000040 ;  /* 0x4000004000077882 */ /* 0x000fe20000000000 */
[----:B------:R-:W-:Y:S01]  /*1640*/  UIADD3 UR14, UR8, 0x300, URZ ;  /* 0x00000300080e7890 */ /* 0x000fe2000fffe03f */
[----:B------:R-:W-:Y:S01]  /*1650*/  HGMMA.64x64x16.F32 R120, gdesc[UR4].tnspA.tnspB, RZ, !UPT ;  /* 0x60e00000047879f0 */ /* 0x000fe2000c7008ff */
[----:B------:R-:W-:Y:S01]  /*1660*/  UMOV UR4, UR10 ;  /* 0x0000000a00047c82 */ /* 0x000fe20008000000 */
[----:B------:R-:W-:Y:S01]  /*1670*/  UMOV UR5, 0x40000040 ;  /* 0x4000004000057882 */ /* 0x000fe20000000000 */
[----:B------:R-:W-:Y:S01]  /*1680*/  UIADD3 UR10, UR8, 0x280, URZ ;  /* 0x00000280080a7890 */ /* 0x000fe2000fffe03f */
[----:B------:R-:W-:Y:S01]  /*1690*/  HGMMA.64x64x16.F32 R88, gdesc[UR4].tnspA.tnspB, RZ, !UPT ;  /* 0x60e00000045879f0 */ /* 0x000fe2000c7008ff */
[----:B------:R-:W-:Y:S01]  /*16a0*/  UMOV UR4, UR11 ;  /* 0x0000000b00047c82 */ /* 0x000fe20008000000 */
[----:B------:R-:W-:-:S02]  /*16b0*/  UMOV UR5, 0x40000040 ;  /* 0x4000004000057882 */ /* 0x000fc40000000000 */
[----:B------:R-:W-:Y:S01]  /*16c0*/  HGMMA.64x64x16.F32 R56, gdesc[UR4].tnspA.tnspB, RZ, !UPT ;  /* 0x60e00000043879f0 */ /* 0x000fe2000c7008ff */
[----:B------:R-:W-:Y:S01]  /*16d0*/  UMOV UR4, UR14 ;  /* 0x0000000e00047c82 */ /* 0x000fe20008000000 */
[----:B------:R-:W-:Y:S02]  /*16e0*/  UMOV UR5, 0x40000040 ;  /* 0x4000004000057882 */ /* 0x000fe40000000000 */
[----:B------:R-:W-:Y:S01]  /*16f0*/  HGMMA.64x64x16.F32 R24, gdesc[UR4].tnspA.tnspB, RZ, !UPT ;  /* 0x60e00000041879f0 */ /* 0x000fe2000c7008ff */
[----:B------:R-:W-:Y:S02]  /*1700*/  UIADD3 UR4, UR8, 0x80, URZ ;  /* 0x0000008008047890 */ /* 0x000fe4000fffe03f */
[----:B------:R-:W-:Y:S02]  /*1710*/  UIADD3 UR6, UR9, 0x80, URZ ;  /* 0x0000008009067890 */ /* 0x000fe4000fffe03f */
[----:B------:R-:W-:Y:S01]  /*1720*/  UIADD3 UR9, UR8, 0x180, URZ ;  /* 0x0000018008097890 */ /* 0x000fe2000fffe03f */
[----:B------:R-:W-:Y:S01]  /*1730*/  UMOV UR5, 0x40000040 ;  /* 0x4000004000057882 */ /* 0x000fe20000000000 */
[----:B------:R-:W-:Y:S01]  /*1740*/  UMOV UR7, 0x40000040 ;  /* 0x4000004000077882 */ /* 0x000fe20000000000 */
[----:B------:R-:W-:-:S04]  /*1750*/  UIADD3 UR8, UR8, 0x380, URZ ;  /* 0x0000038008087890 */ /* 0x000fc8000fffe03f */
[----:B------:R-:W-:Y:S01]  /*1760*/  HGMMA.64x64x16.F32 R120, gdesc[UR4].tnspA.tnspB, R120 ;  /* 0x60e00000047879f0 */ /* 0x000fe20008700878 */
[----:B------:R-:W-:Y:S01]  /*1770*/  UMOV UR4, UR9 ;  /* 0x0000000900047c82 */ /* 0x000fe20008000000 */
[----:B------:R-:W-:Y:S02]  /*1780*/  UMOV UR5, 0x40000040 ;  /* 0x4000004000057882 */ /* 0x000fe40000000000 */
[----:B------:R-:W-:Y:S01]  /*1790*/  HGMMA.64x64x16.F32 R88, gdesc[UR4].tnspA.tnspB, R88 ;  /* 0x60e00000045879f0 */ /* 0x000fe20008700858 */
[----:B------:R-:W-:Y:S01]  /*17a0*/  UMOV UR4, UR10 ;  /* 0x0000000a00047c82 */ /* 0x000fe20008000000 */
[----:B------:R-:W-:Y:S02]  /*17b0*/  UMOV UR5, 0x40000040 ;  /* 0x4000004000057882 */ /* 0x000fe40000000000 */
[----:B------:R-:W-:Y:S01]  /*17c0*/  HGMMA.64x64x16.F32 R56, gdesc[UR4].tnspA.tnspB, R56 ;  /* 0x60e00000043879f0 */ /* 0x000fe20008700838 */
[----:B------:R-:W-:Y:S01]  /*17d0*/  UMOV UR4, UR8 ;  /* 0x0000000800047c82 */ /* 0x000fe20008000000 */
[----:B------:R-:W-:-:S02]  /*17e0*/  UMOV UR5, 0x40000040 ;  /* 0x4000004000057882 */ /* 0x000fc40000000000 */
[----:B------:R-:W-:Y:S01]  /*17f0*/  HGMMA.64x64x16.F32 R24, gdesc[UR4].tnspA.tnspB, R24, gsb0 ;  /* 0x60e00000041879f0 */ /* 0x000fe20008000818 */
[----:B------:R-:W-:-:S05]  /*1800*/  UMOV UR4, 0x1 ;  /* 0x0000000100047882 */ /* 0x000fca0000000000 */
.L_x_15:
[----:B0-----:R-:W-:-:S05]  /*1810*/  VIMNMX R11, R10, 0x1, PT ;  /* 0x000000010a0b7848 */ /* 0x001fca0003fe0100 */
[----:B------:R-:W-:-:S05]  /*1820*/  IMAD.IADD R11, R10, 0x1, -R11 ;  /* 0x000000010a0b7824 */ /* 0x000fca00078e0a0b */
[----:B------:R-:W-:-:S13]  /*1830*/  ISETP.GE.AND P1, PT, R11, 0x1, PT ;  /* 0x000000010b00780c */ /* 0x000fda0003f26270 */
[----:B------:R-:W-:Y:S05]  /*1840*/  @!P1 BRA `(.L_x_18) ;  /* 0x00000004004c9947 */ /* 0x000fea0003800000 */
[----:B------:R-:W0:Y:S01]  /*1850*/  S2UR UR6, SR_CgaCtaId ;  /* 0x00000000000679c3 */ /* 0x000e220000008800 */
[----:B------:R-:W-:Y:S01]  /*1860*/  UMOV UR5, 0x400 ;  /* 0x0000040000057882 */ /* 0x000fe20000000000 */
[----:B------:R-:W-:Y:S01]  /*1870*/  LOP3.LUT R17, R8, 0x1, RZ, 0xfc, !PT ;  /* 0x0000000108117812 */ /* 0x000fe200078efcff */
[----:B------:R-:W-:Y:S01]  /*1880*/  IMAD.MOV.U32 R16, RZ, RZ, RZ ;  /* 0x000000ffff107224 */ /* 0x000fe200078e00ff */
[----:B------:R-:W-:Y:S01]  /*1890*/  UISETP.NE.U32.AND UP0, UPT, UR4, URZ, UPT ;  /* 0x0000003f0400728c */ /* 0x000fe2000bf05070 */
[----:B------:R-:W-:Y:S02]  /*18a0*/  IMAD.MOV.U32 R10, RZ, RZ, R11 ;  /* 0x000000ffff0a7224 */ /* 0x000fe400078e000b */
[----:B------:R-:W-:Y:S01]  /*18b0*/  IMAD.MOV.U32 R12, RZ, RZ, RZ ;  /* 0x000000ffff0c7224 */ /* 0x000fe200078e00ff */
[----:B0-----:R-:W-:-:S04]  /*18c0*/  ULEA UR16, UR6, UR5, 0x18 ;  /* 0x0000000506107291 */ /* 0x001fc8000f8ec03f */
[----:B------:R-:W-:Y:S02]  /*18d0*/  UIADD3 UR5, UR16, 0x2c000, URZ ;  /* 0x0002c00010057890 */ /* 0x000fe4000fffe03f */
[----:B------:R-:W-:Y:S02]  /*18e0*/  USHF.R.U32.HI UR6, URZ, 0x4, UR16 ;  /* 0x000000043f067899 */ /* 0x000fe40008011610 */
[----:B------:R-:W-:Y:S02]  /*18f0*/  USHF.R.U32.HI UR5, URZ, 0x4, UR5 ;  /* 0x000000043f057899 */ /* 0x000fe40008011605 */
[----:B------:R-:W-:Y:S02]  /*1900*/  ULOP3.LUT UR18, UR6, 0x3fff, URZ, 0xc0, !UPT ;  /* 0x00003fff06127892 */ /* 0x000fe4000f8ec03f */
[----:B------:R-:W-:-:S12]  /*1910*/  ULOP3.LUT UR17, UR5, 0x3fff, URZ, 0xc0, !UPT ;  /* 0x00003fff05117892 */ /* 0x000fd8000f8ec03f */
.L_x_23:
[----:B------:R-:W-:-:S13]  /*1920*/  ISETP.NE.AND P2, PT, R17, 0x3, PT ;  /* 0x000000031100780c */ /* 0x000fda0003f45270 */
[----:B------:R-:W-:Y:S05]  /*1930*/  @!P2 BRA `(.L_x_19) ;  /* 0x000000000004a947 */ /* 0x000fea0003800000 */
[----:B------:R-:W-:Y:S01]  /*1940*/  BPT.TRAP 0x1 ;  /* 0x000000040000795c */ /* 0x000fe20000300000 */
.L_x_19:
[----:B------:R-:W-:Y:S01]  /*1950*/  SHF.L.U32 R14, R16, 0x1f, RZ ;  /* 0x0000001f100e7819 */ /* 0x000fe200000006ff */
[----:B------:R-:W-:-:S12]  /*1960*/  ULEA UR5, UR4, UR16, 0x3 ;  /* 0x0000001004057291 */ /* 0x000fd8000f8e183f */
.L_x_20:
[----:B0-----:R-:W-:-:S04]  /*1970*/  IMAD.U32 R15, RZ, RZ, UR5 ;  /* 0x00000005ff0f7e24 */ /* 0x001fc8000f8e00ff */
[----:B------:R0:W1:Y:S03]  /*1980*/  SYNCS.PHASECHK.TRANS64.TRYWAIT P1, [R15+URZ+0x37000], R14 ;  /* 0x0370000e0f0075a7 */ /* 0x000066000802017f */
[----:B-1----:R-:W-:Y:S05]  /*1990*/  @!P1 NANOSLEEP.SYNCS 0x989680 ;  /* 0x009896800000995d */ /* 0x002fea0003900000 */
[----:B------:R-:W1:Y:S02]  /*19a0*/  @!P1 SYNCS.PHASECHK.TRANS64 P1, [R15+URZ+0x37000], R14 ;  /* 0x0370000e0f0095a7 */ /* 0x000e64000802007f */
[----:B-1----:R-:W-:Y:S05]  /*19b0*/  @!P1 BRA `(.L_x_20) ;  /* 0xfffffffc00ec9947 */ /* 0x002fea000383ffff */
[----:B------:R-:W-:Y:S01]  /*19c0*/  ULEA UR5, UR4, UR18, 0xa ;  /* 0x0000001204057291 */ /* 0x000fe2000f8e503f */
[----:B------:R-:W-:Y:S01]  /*19d0*/  WARPGROUP.ARRIVE ;  /* 0x00000000000079c5 */ /* 0x000fe20000000000 */
[----:B------:R-:W-:Y:S02]  /*19e0*/  ULEA UR6, UR4, UR17, 0x8 ;  /* 0x0000001104067291 */ /* 0x000fe4000f8e403f */
[----:B------:R-:W-:Y:S02]  /*19f0*/  UIADD3 UR7, UR5, 0x100, URZ ;  /* 0x0000010005077890 */ /* 0x000fe4000fffe03f */
[----:B------:R-:W-:Y:S02]  /*1a00*/  UIADD3 UR14, UR5, 0x200, URZ ;  /* 0x00000200050e7890 */ /* 0x000fe4000fffe03f */
[----:B------:R-:W-:Y:S01]  /*1a10*/  UMOV UR8, UR5 ;  /* 0x0000000500087c82 */ /* 0x000fe20008000000 */
[----:B------:R-:W-:Y:S01]  /*1a20*/  UMOV UR9, 0x40000040 ;  /* 0x4000004000097882 */ /* 0x000fe20000000000 */
[----:B------:R-:W-:Y:S01]  /*1a30*/  UMOV UR10, UR6 ;  /* 0x00000006000a7c82 */ /* 0x000fe20008000000 */
[----:B------:R-:W-:Y:S01]  /*1a40*/  UMOV UR11, 0x40000040 ;  /* 0x40000040000b7882 */ /* 0x000fe20000000000 */
[----:B------:R-:W-:Y:S01]  /*1a50*/  UIADD3 UR15, UR5, 0x300, URZ ;  /* 0x00000300050f7890 */ /* 0x000fe2000fffe03f */
[----:B------:R-:W-:Y:S01]  /*1a60*/  HGMMA.64x64x16.F32 R120, gdesc[UR8].tnspA.tnspB, R120, UP0 ;  /* 0x60e00000087879f0 */ /* 0x000fe2000bf00878 */
[----:B------:R-:W-:Y:S01]  /*1a70*/  UMOV UR8, UR7 ;  /* 0x0000000700087c82 */ /* 0x000fe20008000000 */
[----:B------:R-:W-:Y:S01]  /*1a80*/  UMOV UR9, 0x40000040 ;  /* 0x4000004000097882 */ /* 0x000fe20000000000 */
[----:B------:R-:W-:Y:S01]  /*1a90*/  UIADD3 UR7, UR5, 0x280, URZ ;  /* 0x0000028005077890 */ /* 0x000fe2000fffe03f */
[----:B------:R-:W-:Y:S01]  /*1aa0*/  HGMMA.64x64x16.F32 R88, gdesc[UR8].tnspA.tnspB, R88, UP0 ;  /* 0x60e00000085879f0 */ /* 0x000fe2000bf00858 */
[----:B------:R-:W-:Y:S01]  /*1ab0*/  UMOV UR8, UR14 ;  /* 0x0000000e00087c82 */ /* 0x000fe20008000000 */
[----:B------:R-:W-:-:S02]  /*1ac0*/  UMOV UR9, 0x40000040 ;  /* 0x4000004000097882 */ /* 0x000fc40000000000 */
[----:B------:R-:W-:Y:S01]  /*1ad0*/  HGMMA.64x64x16.F32 R56, gdesc[UR8].tnspA.tnspB, R56, UP0 ;  /* 0x60e00000083879f0 */ /* 0x000fe2000bf00838 */
[----:B------:R-:W-:Y:S01]  /*1ae0*/  UMOV UR8, UR15 ;  /* 0x0000000f00087c82 */ /* 0x000fe20008000000 */
[----:B------:R-:W-:Y:S02]  /*1af0*/  UMOV UR9, 0x40000040 ;  /* 0x4000004000097882 */ /* 0x000fe40000000000 */
[----:B------:R-:W-:Y:S01]  /*1b00*/  HGMMA.64x64x16.F32 R24, gdesc[UR8].tnspA.tnspB, R24, UP0 ;  /* 0x60e00000081879f0 */ /* 0x000fe2000bf00818 */
        /* <DEDUP_REMOVED lines=15> */
[----:B------:R-:W-:Y:S03]  /*1c00*/  HGMMA.64x64x16.F32 R24, gdesc[UR8].tnspA.tnspB, R24, gsb0 ;  /* 0x60e00000081879f0 */ /* 0x000fe60008000818 */
[----:B------:R-:W-:Y:S02]  /*1c10*/  WARPGROUP.DEPBAR.LE gsb0, 0x1 ;  /* 0x00008000000079c5 */ /* 0x000fe40000010100 */
[----:B------:R-:W-:Y:S05]  /*1c20*/  @!P2 BRA `(.L_x_21) ;  /* 0x000000000004a947 */ /* 0x000fea0003800000 */
[----:B------:R-:W-:Y:S01]  /*1c30*/  BPT.TRAP 0x1 ;  /* 0x000000040000795c */ /* 0x000fe20000300000 */
.L_x_21:
[----:B------:R-:W-:-:S13]  /*1c40*/  ISETP.NE.AND P1, PT, R9, RZ, PT ;  /* 0x000000ff0900720c */ /* 0x000fda0003f25270 */
[----:B0-----:R-:W-:-:S05]  /*1c50*/  @P1 LEA R14, R12, UR16, 0x3 ;  /* 0x000000100c0e1c11 */ /* 0x001fca000f8e18ff */
[----:B------:R-:W-:-:S05]  /*1c60*/  @P1 VIADD R15, R14, 0x37058 ;  /* 0x000370580e0f1836 */ /* 0x000fca0000000000 */
[----:B------:R-:W-:-:S04]  /*1c70*/  @P1 PRMT R15, R6, 0x654, R15 ;  /* 0x00000654060f1816 */ /* 0x000fc8000000000f */
[----:B------:R0:W-:Y:S01]  /*1c80*/  @P1 SYNCS.ARRIVE.TRANS64.RED.A1T0 RZ, [R15+URZ], RZ ;  /* 0x000000ff0fff19a7 */ /* 0x0001e2000810043f */
[----:B------:R-:W-:-:S13]  /*1c90*/  ISETP.GT.U32.AND P1, PT, R8, 0x1, PT ;  /* 0x000000010800780c */ /* 0x000fda0003f24070 */
[----:B0-----:R-:W-:Y:S05]  /*1ca0*/  @P1 BRA `(.L_x_22) ;  /* 0x0000000000041947 */ /* 0x001fea0003800000 */
[----:B------:R-:W-:Y:S01]  /*1cb0*/  BPT.TRAP 0x1 ;  /* 0x000000040000795c */ /* 0x000fe20000300000 */
.L_x_22:
[----:B------:R-:W-:Y:S01]  /*1cc0*/  UIADD3 UR4, UR4, 0x1, URZ ;  /* 0x0000000104047890 */ /* 0x000fe2000fffe03f */
[----:B------:R-:W-:Y:S01]  /*1cd0*/  ISETP.GT.AND P2, PT, R10, 0x1, PT ;  /* 0x000000010a00780c */ /* 0x000fe20003f44270 */
[----:B------:R-:W-:Y:S02]  /*1ce0*/  VIADD R12, R12, 0x1 ;  /* 0x000000010c0c7836 */ /* 0x000fe40000000000 */
[----:B------:R-:W-:Y:S01]  /*1cf0*/  UISETP.NE.AND UP0, UPT, UR4, 0xb, UPT ;  /* 0x0000000b0400788c */ /* 0x000fe2000bf05270 */
[----:B------:R-:W-:Y:S02]  /*1d00*/  VIADD R10, R10, 0xffffffff ;  /* 0xffffffff0a0a7836 */ /* 0x000fe40000000000 */
[C---:B------:R-:W-:Y:S01]  /*1d10*/  ISETP.NE.AND P1, PT, R12.reuse, 0xb, PT ;  /* 0x0000000b0c00780c */ /* 0x040fe20003f25270 */
[----:B------:R-:W-:Y:S02]  /*1d20*/  USEL UR5, URZ, 0x1, UP0 ;  /* 0x000000013f057887 */ /* 0x000fe40008000000 */
[----:B------:R-:W-:Y:S01]  /*1d30*/  USEL UR4, UR4, URZ, UP0 ;  /* 0x0000003f04047287 */ /* 0x000fe20008000000 */
[----:B------:R-:W-:Y:S01]  /*1d40*/  SEL R12, R12, RZ, P1 ;  /* 0x000000ff0c0c7207 */ /* 0x000fe20000800000 */
[----:B------:R-:W-:-:S02]  /*1d50*/  UPLOP3.LUT UP0, UPT, UPT, UPT, UPT, 0x80, 0x0 ;  /* 0x000000000000789c */ /* 0x000fc40003f0f070 */
[----:B------:R-:W-:Y:S01]  /*1d60*/  LOP3.LUT R16, R16, UR5, RZ, 0x3c, !PT ;  /* 0x0000000510107c12 */ /* 0x000fe2000f8e3cff */
[----:B------:R-:W-:Y:S08]  /*1d70*/  @P2 BRA `(.L_x_23) ;  /* 0xfffffff800e82947 */ /* 0x000ff0000383ffff */
.L_x_18:
[----:B------:R-:W-:Y:S02]  /*1d80*/  WARPGROUP.DEPBAR.LE gsb0, 0x0 ;  /* 0x00008000000079c5 */ /* 0x000fe40000010000 */
[----:B------:R-:W-:Y:S05]  /*1d90*/  @!P0 BRA `(.L_x_24) ;  /* 0x0000000000548947 */ /* 0x000fea0003800000 */
[----:B------:R-:W-:-:S04]  /*1da0*/  LOP3.LUT R10, R8, 0x1, RZ, 0xfc, !PT ;  /* 0x00000001080a7812 */ /* 0x000fc800078efcff */
[----:B------:R-:W-:-:S13]  /*1db0*/  ISETP.NE.AND P0, PT, R10, 0x3, PT ;  /* 0x000000030a00780c */ /* 0x000fda0003f05270 */
[----:B------:R-:W-:Y:S05]  /*1dc0*/  @!P0 BRA `(.L_x_25) ;  /* 0x0000000000048947 */ /* 0x000fea0003800000 */
[----:B------:R-:W-:Y:S01]  /*1dd0*/  BPT.TRAP 0x1 ;  /* 0x000000040000795c */ /* 0x000fe20000300000 */
.L_x_25:
[----:B------:R-:W-:Y:S01]  /*1de0*/  ISETP.NE.AND P0, PT, R9, RZ, PT ;  /* 0x000000ff0900720c */ /* 0x000fe20003f05270 */
[----:B------:R-:W-:Y:S01]  /*1df0*/  BSSY B0, `(.L_x_26) ;  /* 0x000000d000007945 */ /* 0x000fe20003800000 */
[----:B------:R-:W-:-:S11]  /*1e00*/  ISETP.GT.U32.AND P1, PT, R8, 0x1, PT ;  /* 0x000000010800780c */ /* 0x000fd60003f24070 */
[----:B------:R-:W-:Y:S05]  /*1e10*/  @!P0 BRA `(.L_x_27) ;  /* 0x0000000000288947 */ /* 0x000fea0003800000 */
[----:B------:R-:W0:Y:S01]  /*1e20*/  S2R R10, SR_CgaCtaId ;  /* 0x00000000000a7919 */ /* 0x000e220000008800 */
[----:B------:R-:W-:-:S05]  /*1e30*/  IMAD.WIDE.U32 R8, R11, -0x45d1745d, RZ ;  /* 0xba2e8ba30b087825 */ /* 0x000fca00078e00ff */
[----:B------:R-:W-:Y:S02]  /*1e40*/  SHF.R.U32.HI R8, RZ, 0x3, R9 ;  /* 0x00000003ff087819 */ /* 0x000fe40000011609 */
[----:B------:R-:W-:-:S03]  /*1e50*/  MOV R9, 0x400 ;  /* 0x0000040000097802 */ /* 0x000fc60000000f00 */
[----:B------:R-:W-:Y:S01]  /*1e60*/  IMAD R11, R8, -0xb, R11 ;  /* 0xfffffff5080b7824 */ /* 0x000fe200078e020b */
[----:B0-----:R-:W-:-:S05]  /*1e70*/  LEA R10, R10, R9, 0x18 ;  /* 0x000000090a0a7211 */ /* 0x001fca00078ec0ff */
[----:B------:R-:W-:-:S04]  /*1e80*/  IMAD R11, R11, 0x8, R10 ;  /* 0x000000080b0b7824 */ /* 0x000fc800078e020a */
[----:B------:R-:W-:-:S05]  /*1e90*/  VIADD R11, R11, 0x37058 ;  /* 0x000370580b0b7836 */ /* 0x000fca0000000000 */
[----:B------:R-:W-:-:S04]  /*1ea0*/  PRMT R11, R6, 0x654, R11 ;  /* 0x00000654060b7816 */ /* 0x000fc8000000000b */
[----:B------:R0:W-:Y:S03]  /*1eb0*/  SYNCS.ARRIVE.TRANS64.RED.A1T0 RZ, [R11+URZ], RZ ;  /* 0x000000ff0bff79a7 */ /* 0x0001e6000810043f */
.L_x_27:
[----:B------:R-:W-:Y:S05]  /*1ec0*/  BSYNC B0 ;  /* 0x0000000000007941 */ /* 0x000fea0003800000 */
.L_x_26:
[----:B------:R-:W-:Y:S05]  /*1ed0*/  @P1 BRA `(.L_x_24) ;  /* 0x0000000000041947 */ /* 0x000fea0003800000 */
[----:B------:R-:W-:Y:S01]  /*1ee0*/  BPT.TRAP 0x1 ;  /* 0x000000040000795c */ /* 0x000fe20000300000 */
.L_x_24:
[----:B------:R-:W1:Y:S01]  /*1ef0*/  S2R R19, SR_CTAID.X ;  /* 0x0000000000137919 */ /* 0x000e620000002500 */
[----:B------:R-:W4:Y:S01]  /*1f00*/  LDC.64 R8, c[0x0][0x280] ;  /* 0x0000a000ff087b82 */ /* 0x000f220000000a00 */
[CC--:B------:R-:W-:Y:S02]  /*1f10*/  LEA.HI R6, R7.reuse, R4.reuse, RZ, 0x2 ;  /* 0x0000000407067211 */ /* 0x0c0fe400078f10ff */
[----:B------:R-:W-:Y:S02]  /*1f20*/  LEA.HI R7, R7, R4, RZ, 0x5 ;  /* 0x0000000407077211 */ /* 0x000fe400078f28ff */
[--C-:B------:R-:W-:Y:S02]  /*1f30*/  SHF.R.S32.HI R10, RZ, 0x2, R6.reuse ;  /* 0x00000002ff0a7819 */ /* 0x100fe40000011406 */
[----:B0-----:R-:W-:Y:S01]  /*1f40*/  SHF.R.S32.HI R11, RZ, 0x1f, R6 ;  /* 0x0000001fff0b7819 */ /* 0x001fe20000011406 */
[----:B------:R-:W0:Y:S01]  /*1f50*/  LDC.64 R14, c[0x0][0x658] ;  /* 0x00019600ff0e7b82 */ /* 0x000e220000000a00 */
[----:B------:R-:W-:-:S02]  /*1f60*/  LOP3.LUT R17, R6, 0xfffffffc, RZ, 0xc0, !PT ;  /* 0xfffffffc06117812 */ /* 0x000fc400078ec0ff */
[----:B------:R-:W-:Y:S02]  /*1f70*/  LEA.HI R11, R11, R10, RZ, 0x3 ;  /* 0x0000000a0b0b7211 */ /* 0x000fe400078f18ff */
[----:B------:R-:W-:Y:S01]  /*1f80*/  SHF.R.S32.HI R7, RZ, 0x5, R7 ;  /* 0x00000005ff077819 */ /* 0x000fe20000011407 */
[----:B------:R-:W-:Y:S01]  /*1f90*/  IMAD.IADD R16, R4, 0x1, -R17 ;  /* 0x0000000104107824 */ /* 0x000fe200078e0a11 */
[----:B------:R-:W-:Y:S01]  /*1fa0*/  LOP3.LUT R11, R11, 0xfffffff8, RZ, 0xc0, !PT ;  /* 0xfffffff80b0b7812 */ /* 0x000fe200078ec0ff */
[----:B------:R-:W-:Y:S01]  /*1fb0*/  IMAD.SHL.U32 R4, R13, 0x40, RZ ;  /* 0x000000400d047824 */ /* 0x000fe200078e00ff */
[----:B------:R-:W-:Y:S01]  /*1fc0*/  SHF.R.S32.HI R17, RZ, 0x1f, R5 ;  /* 0x0000001fff117819 */ /* 0x000fe20000011405 */
[----:B------:R-:W-:Y:S02]  /*1fd0*/  IMAD.SHL.U32 R12, R16, 0x2, RZ ;  /* 0x00000002100c7824 */ /* 0x000fe400078e00ff */
[----:B------:R-:W-:-:S03]  /*1fe0*/  IMAD.IADD R10, R10, 0x1, -R11 ;  /* 0x000000010a0a7824 */ /* 0x000fc600078e0a0b */
[----:B------:R-:W-:Y:S02]  /*1ff0*/  SHF.R.S32.HI R13, RZ, 0x1f, R12 ;  /* 0x0000001fff0d7819 */ /* 0x000fe4000001140c */
[----:B------:R-:W-:-:S03]  /*2000*/  SHF.R.S32.HI R11, RZ, 0x1f, R10 ;  /* 0x0000001fff0b7819 */ /* 0x000fc6000001140a */
[----:B------:R-:W-:-:S04]  /*2010*/  IMAD.WIDE R164, R7, 0x10, R10 ;  /* 0x0000001007a47825 */ /* 0x000fc800078e020a */
[C---:B-1----:R-:W-:Y:S02]  /*2020*/  IMAD.SHL.U32 R22, R19.reuse, 0x100, RZ ;  /* 0x0000010013167824 */ /* 0x042fe400078e00ff */
[----:B------:R-:W-:-:S03]  /*2030*/  IMAD.WIDE R164, R19, 0x100, R164 ;  /* 0x0000010013a47825 */ /* 0x000fc600078e02a4 */
[----:B----4-:R-:W-:-:S13]  /*2040*/  ISETP.GE.AND P0, PT, R22, R8, PT ;  /* 0x000000081600720c */ /* 0x010fda0003f06270 */
[----:B0-----:R-:W-:Y:S05]  /*2050*/  @P0 EXIT ;  /* 0x000000000000094d */ /* 0x001fea0003800000 */
[----:B------:R-:W-:Y:S01]  /*2060*/  ULDC UR6, c[0x0][0x288] ;  /* 0x0000a20000067ab9 */ /* 0x000fe20000000800 */
[----:B------:R-:W-:Y:S01]  /*2070*/  ULDC.64 UR4, c[0x0][0x660] ;  /* 0x0001980000047ab9 */ /* 0x000fe20000000a00 */
[----:B------:R-:W-:Y:S01]  /*2080*/  ISETP.GE.AND P0, PT, R5, UR6, PT ;  /* 0x0000000605007c0c */ /* 0x000fe2000bf06270 */
[-C--:B------:R-:W-:Y:S01]  /*2090*/  IMAD.WIDE.U32 R18, R164, R14.reuse, R12 ;  /* 0x0000000ea4127225 */ /* 0x080fe200078e000c */
[----:B------:R-:W-:Y:S02]  /*20a0*/  SHF.R.S32.HI R6, RZ, 0x1f, R4 ;  /* 0x0000001fff067819 */ /* 0x000fe40000011404 */
[----:B------:R-:W-:Y:S01]  /*20b0*/  ISETP.GE.OR P0, PT, R4, R9, P0 ;  /* 0x000000090400720c */ /* 0x000fe20000706670 */
[----:B------:R-:W-:Y:S02]  /*20c0*/  IMAD R20, R165, R14, RZ ;  /* 0x0000000ea5147224 */ /* 0x000fe400078e02ff */
[----:B------:R-:W-:Y:S02]  /*20d0*/  IMAD R154, R17, UR4, RZ ;  /* 0x00000004119a7c24 */ /* 0x000fe4000f8e02ff */
[----:B------:R-:W-:Y:S01]  /*20e0*/  IMAD R21, R164, R15, R20 ;  /* 0x0000000fa4157224 */ /* 0x000fe200078e0214 */
[----:B------:R-:W-:Y:S01]  /*20f0*/  IADD3 R20, P1, R4, R18, RZ ;  /* 0x0000001204147210 */ /* 0x000fe20007f3e0ff */
[----:B------:R-:W-:-:S03]  /*2100*/  IMAD R23, R5, UR5, R154 ;  /* 0x0000000505177c24 */ /* 0x000fc6000f8e029a */
[----:B------:R-:W-:-:S03]  /*2110*/  IADD3.X R21, R6, R19, R21, P1, !PT ;  /* 0x0000001306157210 */ /* 0x000fc60000ffe415 */
[----:B------:R-:W-:Y:S06]  /*2120*/  @P0 EXIT ;  /* 0x000000000000094d */ /* 0x000fec0003800000 */
[----:B------:R-:W-:Y:S01]  /*2130*/  ULDC UR5, c[0x0][0x28c] ;  /* 0x0000a30000057ab9 */ /* 0x000fe20000000800 */
[----:B------:R-:W-:Y:S01]  /*2140*/  ULDC UR6, c[0x0][0x290] ;  /* 0x0000a40000067ab9 */ /* 0x000fe20000000800 */
[----:B------:R-:W-:Y:S01]  /*2150*/  ISETP.GE.AND P0, PT, R152, UR5, PT ;  /* 0x0000000598007c0c */ /* 0x000fe2000bf06270 */
[----:B------:R-:W-:Y:S01]  /*2160*/  IMAD.WIDE.U32 R20, R5, UR4, R20 ;  /* 0x0000000405147c25 */ /* 0x000fe2000f8e0014 */
[----:B------:R-:W-:Y:S01]  /*2170*/  SHF.R.S32.HI R18, RZ, 0x1f, R3 ;  /* 0x0000001fff127819 */ /* 0x000fe20000011403 */
[----:B------:R-:W-:Y:S01]  /*2180*/  ULDC.64 UR4, c[0x0][0x670] ;  /* 0x00019c0000047ab9 */ /* 0x000fe20000000a00 */
[----:B------:R-:W-:Y:S01]  /*2190*/  ISETP.GE.OR P0, PT, R3, UR6, P0 ;  /* 0x0000000603007c0c */ /* 0x000fe20008706670 */
[----:B------:R-:W-:Y:S02]  /*21a0*/  IMAD.IADD R21, R21, 0x1, R23 ;  /* 0x0000000115157824 */ /* 0x000fe400078e0217 */
[----:B------:R-:W-:Y:S02]  /*21b0*/  IMAD R154, R18, UR4, RZ ;  /* 0x00000004129a7c24 */ /* 0x000fe4000f8e02ff */
[----:B------:R-:W-:-:S04]  /*21c0*/  IMAD.WIDE.U32 R20, R3, UR4, R20 ;  /* 0x0000000403147c25 */ /* 0x000fc8000f8e0014 */
[----:B------:R-:W-:Y:S02]  /*21d0*/  IMAD R19, R3, UR5, R154 ;  /* 0x0000000503137c24 */ /* 0x000fe4000f8e029a */
[----:B------:R-:W-:Y:S02]  /*21e0*/  IMAD R7, R7, -0x10, -R22 ;  /* 0xfffffff007077824 */ /* 0x000fe400078e0a16 */
[----:B------:R-:W-:Y:S05]  /*21f0*/  @P0 EXIT ;  /* 0x000000000000094d */ /* 0x000fea0003800000 */
[----:B---3-5:R-:W-:Y:S01]  /*2200*/  FSETP.NEU.AND P1, PT, R2, RZ, PT ;  /* 0x000000ff0200720b */ /* 0x028fe20003f2d000 */
[----:B------:R-:W-:Y:S01]  /*2210*/  IMAD R9, R16, -0x2, R9 ;  /* 0xfffffffe10097824 */ /* 0x000fe200078e0209 */
[----:B------:R-:W-:Y:S01]  /*2220*/  SHF.R.S32.HI R153, RZ, 0x1f, R152 ;  /* 0x0000001fff997819 */ /* 0x000fe20000011498 */
[----:B------:R-:W-:Y:S01]  /*2230*/  ULDC.64 UR4, c[0x0][0x668] ;  /* 0x00019a0000047ab9 */ /* 0x000fe20000000a00 */
[----:B------:R-:W-:Y:S01]  /*2240*/  IADD3 R7, R7, R8, -R10 ;  /* 0x0000000807077210 */ /* 0x000fe20007ffe80a */
[----:B------:R-:W-:Y:S01]  /*2250*/  IMAD.IADD R8, R9, 0x1, -R4 ;  /* 0x0000000109087824 */ /* 0x000fe200078e0a04 */
[----:B------:R-:W-:Y:S01]  /*2260*/  ULDC.64 UR6, c[0x0][0x640] ;  /* 0x0001900000067ab9 */ /* 0x000fe20000000a00 */
[----:B------:R-:W-:Y:S02]  /*2270*/  IMAD.IADD R21, R21, 0x1, R19 ;  /* 0x0000000115157824 */ /* 0x000fe400078e0213 */
[C---:B------:R-:W-:Y:S01]  /*2280*/  IMAD R9, R153.reuse, UR4, RZ ;  /* 0x0000000499097c24 */ /* 0x040fe2000f8e02ff */
[----:B------:R-:W-:Y:S01]  /*2290*/  ISETP.GT.AND P4, PT, R8, RZ, PT ;  /* 0x000000ff0800720c */ /* 0x000fe20003f84270 */
[----:B------:R-:W-:-:S02]  /*22a0*/  IMAD R153, R153, UR6, RZ ;  /* 0x0000000699997c24 */ /* 0x000fc4000f8e02ff */
[C---:B------:R-:W-:Y:S01]  /*22b0*/  IMAD R155, R152.reuse, UR5, R9 ;  /* 0x00000005989b7c24 */ /* 0x040fe2000f8e0209 */
[----:B------:R-:W-:Y:S01]  /*22c0*/  ISETP.GT.AND P0, PT, R7, RZ, P4 ;  /* 0x000000ff0700720c */ /* 0x000fe20002704270 */
[----:B------:R-:W-:Y:S01]  /*22d0*/  IMAD.WIDE.U32 R10, R152, UR4, R20 ;  /* 0x00000004980a7c25 */ /* 0x000fe2000f8e0014 */
[----:B------:R-:W-:-:S03]  /*22e0*/  SHF.L.U64.HI R9, R14, 0x3, R15 ;  /* 0x000000030e097819 */ /* 0x000fc6000001020f */
[----:B------:R-:W-:Y:S02]  /*22f0*/  IMAD R153, R152, UR7, R153 ;  /* 0x0000000798997c24 */ /* 0x000fe4000f8e0299 */
[----:B------:R-:W-:Y:S02]  /*2300*/  IMAD.SHL.U32 R156, R14, 0x8, RZ ;  /* 0x000000080e9c7824 */ /* 0x000fe400078e00ff */
[----:B------:R-:W-:Y:S01]  /*2310*/  IMAD.IADD R155, R11, 0x1, R155 ;  /* 0x000000010b9b7824 */ /* 0x000fe200078e029b */
[----:B------:R-:W-:Y:S06]  /*2320*/  @!P1 BRA `(.L_x_28) ;  /* 0x00000074007c9947 */ /* 0x000fec0003800000 */
[----:B------:R-:W-:Y:S01]  /*2330*/  IADD3 R16, P1, R4, R12, RZ ;  /* 0x0000000c04107210 */ /* 0x000fe20007f3e0ff */
[----:B------:R-:W-:Y:S01]  /*2340*/  ULDC.64 UR8, c[0x0][0x638] ;  /* 0x00018e0000087ab9 */ /* 0x000fe20000000a00 */
[----:B------:R-:W-:Y:S01]  /*2350*/  ULDC.64 UR10, c[0x0][0x648] ;  /* 0x00019200000a7ab9 */ /* 0x000fe20000000a00 */
[----:B------:R-:W-:Y:S01]  /*2360*/  IMAD R20, R17, UR8, RZ ;  /* 0x0000000811147c24 */ /* 0x000fe2000f8e02ff */
[----:B------:R-:W-:Y:S01]  /*2370*/  ULDC.64 UR4, c[0x0][0x630] ;  /* 0x00018c0000047ab9 */ /* 0x000fe20000000a00 */
[----:B------:R-:W-:Y:S01]  /*2380*/  IMAD.X R17, R6, 0x1, R13, P1 ;  /* 0x0000000106117824 */ /* 0x000fe200008e060d */
[----:B------:R-:W-:Y:S01]  /*2390*/  ULDC.64 UR14, c[0x0][0x628] ;  /* 0x00018a00000e7ab9 */ /* 0x000fe20000000a00 */
[C---:B------:R-:W-:Y:S02]  /*23a0*/  IMAD R11, R5.reuse, UR9, R20 ;  /* 0x00000009050b7c24 */ /* 0x040fe4000f8e0214 */
[----:B------:R-:W-:-:S04]  /*23b0*/  IMAD.WIDE.U32 R16, R5, UR8, R16 ;  /* 0x0000000805107c25 */ /* 0x000fc8000f8e0010 */
[----:B------:R-:W-:Y:S02]  /*23c0*/  IMAD R18, R18, UR10, RZ ;  /* 0x0000000a12127c24 */ /* 0x000fe4000f8e02ff */
[----:B------:R-:W-:Y:S02]  /*23d0*/  IMAD.IADD R17, R17, 0x1, R11 ;  /* 0x0000000111117824 */ /* 0x000fe400078e020b */
[C---:B------:R-:W-:Y:S02]  /*23e0*/  IMAD R157, R3.reuse, UR11, R18 ;  /* 0x0000000b039d7c24 */ /* 0x040fe4000f8e0212 */
[----:B------:R-:W-:-:S04]  /*23f0*/  IMAD.WIDE.U32 R16, R3, UR10, R16 ;  /* 0x0000000a03107c25 */ /* 0x000fc8000f8e0010 */
[----:B------:R-:W-:Y:S02]  /*2400*/  IMAD.IADD R17, R17, 0x1, R157 ;  /* 0x0000000111117824 */ /* 0x000fe400078e029d */
[----:B------:R-:W-:Y:S02]  /*2410*/  IMAD R21, R165, UR4, RZ ;  /* 0x00000004a5157c24 */ /* 0x000fe4000f8e02ff */
[----:B------:R-:W-:-:S04]  /*2420*/  IMAD.WIDE.U32 R16, R152, UR6, R16 ;  /* 0x0000000698107c25 */ /* 0x000fc8000f8e0010 */
[----:B------:R-:W-:Y:S02]  /*2430*/  IMAD.IADD R19, R153, 0x1, R17 ;  /* 0x0000000199137824 */ /* 0x000fe400078e0211 */
[----:B------:R-:W-:Y:S02]  /*2440*/  IMAD.MOV.U32 R18, RZ, RZ, R16 ;  /* 0x000000ffff127224 */ /* 0x000fe400078e0010 */
[C---:B------:R-:W-:Y:S02]  /*2450*/  IMAD R158, R164.reuse, UR5, R21 ;  /* 0x00000005a49e7c24 */ /* 0x040fe4000f8e0215 */
[----:B------:R-:W-:-:S04]  /*2460*/  IMAD.WIDE.U32 R22, R164, UR4, R18 ;  /* 0x00000004a4167c25 */ /* 0x000fc8000f8e0012 */
[----:B------:R-:W-:Y:S01]  /*2470*/  IMAD.IADD R21, R23, 0x1, R158 ;  /* 0x0000000117157824 */ /* 0x000fe200078e029e */
[----:B------:R-:W-:-:S04]  /*2480*/  LEA R20, P1, R22, UR14, 0x1 ;  /* 0x0000000e16147c11 */ /* 0x000fc8000f8208ff */
[----:B------:R-:W-:-:S05]  /*2490*/  LEA.HI.X R21, R22, UR15, R21, 0x1, P1 ;  /* 0x0000000f16157c11 */ /* 0x000fca00088f0c15 */
[----:B------:R-:W3:Y:S01]  /*24a0*/  @P0 LDG.E.LTC128B.U16 R159, desc[UR12][R20.64] ;  /* 0x0000000c149f0981 */ /* 0x000ee2000c1e1520 */
[----:B------:R-:W-:Y:S01]  /*24b0*/  IMAD.WIDE.U32 R22, R152, UR6, RZ ;  /* 0x0000000698167c25 */ /* 0x000fe2000f8e00ff */
[----:B------:R-:W-:Y:S01]  /*24c0*/  ULDC.64 UR6, c[0x0][0x650] ;  /* 0x0001940000067ab9 */ /* 0x000fe20000000a00 */
[----:B------:R-:W-:Y:S01]  /*24d0*/  ISETP.GT.AND P6, PT, R8, 0x1, PT ;  /* 0x000000010800780c */ /* 0x000fe20003fc4270 */
[----:B------:R-:W-:Y:S01]  /*24e0*/  BSSY B0, `(.L_x_29) ;  /* 0x0000019000007945 */ /* 0x000fe20003800000 */
[----:B------:R-:W-:Y:S01]  /*24f0*/  IMAD.IADD R153, R23, 0x1, R153 ;  /* 0x0000000117997824 */ /* 0x000fe200078e0299 */
[----:B------:R-:W-:Y:S01]  /*2500*/  LEA R154, P1, R10, UR6, 0x1 ;  /* 0x000000060a9a7c11 */ /* 0x000fe2000f8208ff */
[----:B------:R-:W-:-:S03]  /*2510*/  IMAD.MOV.U32 R152, RZ, RZ, R22 ;  /* 0x000000ffff987224 */ /* 0x000fc600078e0016 */
[----:B------:R-:W-:Y:S01]  /*2520*/  LEA.HI.X R155, R10, UR7, R155, 0x1, P1 ;  /* 0x000000070a9b7c11 */ /* 0x000fe200088f0c9b */
[----:B------:R-:W-:Y:S01]  /*2530*/  IMAD.WIDE.U32 R160, R164, UR4, R152 ;  /* 0x00000004a4a07c25 */ /* 0x000fe2000f8e0098 */
[----:B------:R-:W-:-:S03]  /*2540*/  ISETP.GT.AND P1, PT, R7, RZ, P6 ;  /* 0x000000ff0700720c */ /* 0x000fc60003724270 */
[----:B------:R-:W-:Y:S02]  /*2550*/  IMAD.IADD R161, R158, 0x1, R161 ;  /* 0x000000019ea17824 */ /* 0x000fe400078e02a1 */
[----:B------:R-:W-:-:S04]  /*2560*/  IMAD.WIDE.U32 R160, R3, UR10, R160 ;  /* 0x0000000a03a07c25 */ /* 0x000fc8000f8e00a0 */
[----:B------:R-:W-:Y:S02]  /*2570*/  IMAD.IADD R161, R157, 0x1, R161 ;  /* 0x000000019da17824 */ /* 0x000fe400078e02a1 */
[----:B------:R-:W-:-:S04]  /*2580*/  IMAD.WIDE.U32 R160, R5, UR8, R160 ;  /* 0x0000000805a07c25 */ /* 0x000fc8000f8e00a0 */
[----:B------:R-:W-:Y:S01]  /*2590*/  IMAD.IADD R161, R11, 0x1, R161 ;  /* 0x000000010ba17824 */ /* 0x000fe200078e02a1 */
[----:B------:R-:W-:-:S04]  /*25a0*/  IADD3 R160, P2, P3, R4, R160, R12 ;  /* 0x000000a004a07210 */ /* 0x000fc80007b5e00c */
[----:B------:R-:W-:Y:S02]  /*25b0*/  IADD3.X R161, R6, R161, R13, P2, P3 ;  /* 0x000000a106a17210 */ /* 0x000fe400017e640d */
[----:B------:R-:W-:-:S04]  /*25c0*/  LEA R166, P2, R160, UR14, 0x1 ;  /* 0x0000000ea0a67c11 */ /* 0x000fc8000f8408ff */
[----:B------:R-:W-:Y:S01]  /*25d0*/  LEA.HI.X R167, R160, UR15, R161, 0x1, P2 ;  /* 0x0000000fa0a77c11 */ /* 0x000fe200090f0ca1 */
[----:B---3--:R-:W-:-:S05]  /*25e0*/  HADD2.F32 R163, -RZ, R159.H0_H0 ;  /* 0x2000009fffa37230 */ /* 0x008fca0000004100 */
[----:B------:R-:W-:-:S04]  /*25f0*/  FMUL R163, R163, R2 ;  /* 0x00000002a3a37220 */ /* 0x000fc80000400000 */
[C---:B--2---:R-:W-:Y:S01]  /*2600*/  FFMA R162, R120.reuse, R0, R163 ;  /* 0x0000000078a27223 */ /* 0x044fe200000000a3 */
[----:B------:R-:W-:-:S04]  /*2610*/  LOP3.LUT R120, R120, 0xfffffffd, RZ, 0xc0, !PT ;  /* 0xfffffffd78787812 */ /* 0x000fc800078ec0ff */
[----:B------:R-:W-:Y:S02]  /*2620*/  F2FP.F16.F32.PACK_AB R162, RZ, R162 ;  /* 0x000000a2ffa2723e */ /* 0x000fe400000000ff */
[----:B------:R-:W-:-:S03]  /*2630*/  @P6 LOP3.LUT R120, R120, 0x2, RZ, 0xfc, !PT ;  /* 0x0000000278786812 */ /* 0x000fc600078efcff */
[----:B------:R0:W-:Y:S01]  /*2640*/  @P0 STG.E.U16 desc[UR12][R154.64], R162 ;  /* 0x000000a29a000986 */ /* 0x0001e2000c10150c */
[----:B------:R-:W-:Y:S05]  /*2650*/  @!P1 BRA `(.L_x_30) ;  /* 0x0000000000049947 */ /* 0x000fea0003800000 */
[----:B------:R1:W5:Y:S02]  /*2660*/  LDG.E.LTC128B.U16 R159, desc[UR12][R166.64+0x2] ;  /* 0x0000020ca69f7981 */ /* 0x000364000c1e1520 */
.L_x_30:
[----:B------:R-:W-:Y:S05]  /*2670*/  BSYNC B0 ;  /* 0x0000000000007941 */ /* 0x000fea0003800000 */
.L_x_29:
[----:B------:R-:W-:Y:S01]  /*2680*/  USHF.L.U32 UR6, UR4, 0x3, URZ ;  /* 0x0000000304067899 */ /* 0x000fe2000800063f */
[----:B-----5:R-:W-:Y:S01]  /*2690*/  HADD2.F32 R17, -RZ, R159.H0_H0 ;  /* 0x2000009fff117230 */ /* 0x020fe20000004100 */
[----:B------:R-:W-:Y:S01]  /*26a0*/  USHF.L.U64.HI UR7, UR4, 0x3, UR5 ;  /* 0x0000000304077899 */ /* 0x000fe20008010205 */
[----:B------:R-:W-:-:S03]  /*26b0*/  ISETP.GT.AND P0, PT, R7, 0x8, P4 ;  /* 0x000000080700780c */ /* 0x000fc60002704270 */
[----:B------:R-:W-:Y:S02]  /*26c0*/  IMAD.U32 R160, RZ, RZ, UR6 ;  /* 0x00000006ffa07e24 */ /* 0x000fe4000f8e00ff */
[----:B------:R-:W-:Y:S01]  /*26d0*/  FMUL R10, R17, R2 ;  /* 0x00000002110a7220 */ /* 0x000fe20000400000 */
[----:B------:R-:W-:-:S03]  /*26e0*/  IMAD.U32 R161, RZ, RZ, UR7 ;  /* 0x00000007ffa17e24 */ /* 0x000fc6000f8e00ff */
[----:B------:R-:W-:Y:S01]  /*26f0*/  FFMA R10, R121, R0, R10 ;  /* 0x00000000790a7223 */ /* 0x000fe2000000000a */
[----:B------:R-:W-:-:S04]  /*2700*/  IMAD.WIDE.U32 R160, R164, UR4, R160 ;  /* 0x00000004a4a07c25 */ /* 0x000fc8000f8e00a0 */
[----:B------:R-:W-:Y:S01]  /*2710*/  IMAD.IADD R23, R158, 0x1, R161 ;  /* 0x000000019e177824 */ /* 0x000fe200078e02a1 */
[----:B------:R-:W-:Y:S02]  /*2720*/  IADD3 R17, P2, R16, R160, RZ ;  /* 0x000000a010117210 */ /* 0x000fe40007f5e0ff */
[----:B------:R-:W-:-:S03]  /*2730*/  F2FP.F16.F32.PACK_AB R10, RZ, R10 ;  /* 0x0000000aff0a723e */ /* 0x000fc600000000ff */
[----:B------:R-:W-:Y:S01]  /*2740*/  IMAD.X R18, R23, 0x1, R19, P2 ;  /* 0x0000000117127824 */ /* 0x000fe200010e0613 */
[----:B------:R-:W-:Y:S01]  /*2750*/  LEA R16, P2, R17, UR14, 0x1 ;  /* 0x0000000e11107c11 */ /* 0x000fe2000f8408ff */
[----:B------:R-:W-:-:S03]  /*2760*/  @P1 IMAD.MOV.U32 R19, RZ, RZ, R155 ;  /* 0x000000ffff131224 */ /* 0x000fc600078e009b */
[----:B------:R-:W-:Y:S01]  /*2770*/  LEA.HI.X R17, R17, UR15, R18, 0x1, P2 ;  /* 0x0000000f11117c11 */ /* 0x000fe200090f0c12 */
[----:B------:R-:W-:-:S05]  /*2780*/  @P1 IMAD.MOV.U32 R18, RZ, RZ, R154 ;  /* 0x000000ffff121224 */ /* 0x000fca00078e009a */
[----:B------:R2:W-:Y:S04]  /*2790*/  @P1 STG.E.U16 desc[UR12][R18.64+0x2], R10 ;  /* 0x0000020a12001986 */ /* 0x0005e8000c10150c */
[----:B------:R-:W3:Y:S01]  /*27a0*/  @P0 LDG.E.LTC128B.U16 R159, desc[UR12][R16.64] ;  /* 0x0000000c109f0981 */ /* 0x000ee2000c1e1520 */
[----:B------:R-:W-:Y:S01]  /*27b0*/  IADD3 R22, P1, R22, R160, RZ ;  /* 0x000000a016167210 */ /* 0x000fe20007f3e0ff */
[----:B------:R-:W-:Y:S01]  /*27c0*/  BSSY B0, `(.L_x_31) ;  /* 0x0000015000007945 */ /* 0x000fe20003800000 */
[----:B------:R-:W-:-:S03]  /*27d0*/  SHF.L.U64.HI R9, R156, 0x1, R9 ;  /* 0x000000019c097819 */ /* 0x000fc60000010209 */
[----:B------:R-:W-:Y:S02]  /*27e0*/  IMAD.X R23, R23, 0x1, R153, P1 ;  /* 0x0000000117177824 */ /* 0x000fe400008e0699 */
[----:B------:R-:W-:-:S04]  /*27f0*/  IMAD.WIDE.U32 R22, R3, UR10, R22 ;  /* 0x0000000a03167c25 */ /* 0x000fc8000f8e0016 */
[----:B------:R-:W-:Y:S02]  /*2800*/  IMAD.IADD R23, R157, 0x1, R23 ;  /* 0x000000019d177824 */ /* 0x000fe400078e0217 */
[----:B------:R-:W-:-:S04]  /*2810*/  IMAD.WIDE.U32 R22, R5, UR8, R22 ;  /* 0x0000000805167c25 */ /* 0x000fc8000f8e0016 */
[----:B------:R-:W-:Y:S01]  /*2820*/  IMAD.IADD R11, R11, 0x1, R23 ;  /* 0x000000010b0b7824 */ /* 0x000fe200078e0217 */
[----:B------:R-:W-:-:S04]  /*2830*/  IADD3 R4, P1, P2, R4, R22, R12 ;  /* 0x0000001604047210 */ /* 0x000fc80007a3e00c */
[----:B------:R-:W-:Y:S02]  /*2840*/  IADD3.X R13, R6, R11, R13, P1, P2 ;  /* 0x0000000b060d7210 */ /* 0x000fe40000fe440d */
[----:B------:R-:W-:Y:S02]  /*2850*/  LEA R156, P2, R156, R154, 0x1 ;  /* 0x0000009a9c9c7211 */ /* 0x000fe400078408ff */
[----:B------:R-:W-:Y:S02]  /*2860*/  ISETP.GT.AND P1, PT, R7, 0x8, P6 ;  /* 0x000000080700780c */ /* 0x000fe40003724270 */
[----:B--2---:R-:W-:Y:S01]  /*2870*/  LEA R10, P3, R4, UR14, 0x1 ;  /* 0x0000000e040a7c11 */ /* 0x004fe2000f8608ff */
[----:B------:R-:W-:-:S03]  /*2880*/  IMAD.X R157, R9, 0x1, R155, P2 ;  /* 0x00000001099d7824 */ /* 0x000fc600010e069b */
[----:B------:R-:W-:Y:S01]  /*2890*/  LEA.HI.X R11, R4, UR15, R13, 0x1, P3 ;  /* 0x0000000f040b7c11 */ /* 0x000fe200098f0c0d */
[----:B---3--:R-:W-:-:S05]  /*28a0*/  HADD2.F32 R3, -RZ, R159.H0_H0 ;  /* 0x2000009fff037230 */ /* 0x008fca0000004100 */
[----:B------:R-:W-:-:S04]  /*28b0*/  FMUL R3, R3, R2 ;  /* 0x0000000203037220 */ /* 0x000fc80000400000 */
[----:B------:R-:W-:-:S05]  /*28c0*/  FFMA R3, R122, R0, R3 ;  /* 0x000000007a037223 */ /* 0x000fca0000000003 */
[----:B------:R-:W-:-:S05]  /*28d0*/  F2FP.F16.F32.PACK_AB R3, RZ, R3 ;  /* 0x00000003ff03723e */ /* 0x000fca00000000ff */
[----:B------:R2:W-:Y:S01]  /*28e0*/  @P0 STG.E.U16 desc[UR12][R156.64], R3 ;  /* 0x000000039c000986 */ /* 0x0005e2000c10150c */
[----:B------:R-:W-:Y:S05]  /*28f0*/  @!P1 BRA `(.L_x_32) ;  /* 0x0000000000049947 */ /* 0x000fea0003800000 */
[----:B------:R3:W5:Y:S02]  /*2900*/  LDG.E.LTC128B.U16 R159, desc[UR12][R10.64+0x2] ;  /* 0x0000020c0a9f7981 */ /* 0x000764000c1e1520 */
.L_x_32:
[----:B------:R-:W-:Y:S05]  /*2910*/  BSYNC B0 ;  /* 0x0000000000007941 */ /* 0x000fea0003800000 */
.L_x_31:
[----:B--2--5:R-:W-:Y:S01]  /*2920*/  HADD2.F32 R3, -RZ, R159.H0_H0 ;  /* 0x2000009fff037230 */ /* 0x024fe20000004100 */
[----:B------:R-:W-:Y:S01]  /*2930*/  ISETP.GT.AND P3, PT, R8, 0x8, PT ;  /* 0x000000080800780c */ /* 0x000fe20003f64270 */
[----:B------:R-:W-:Y:S01]  /*2940*/  @P1 IMAD.MOV.U32 R5, RZ, RZ, R157 ;  /* 0x000000ffff051224 */ /* 0x000fe200078e009d */
[----:B------:R-:W-:Y:S01]  /*2950*/  LOP3.LUT R120, R120, 0xfffffffb, RZ, 0xc0, !PT ;  /* 0xfffffffb78787812 */ /* 0x000fe200078ec0ff */
[----:B------:R-:W-:Y:S01]  /*2960*/  BSSY B0, `(.L_x_33) ;  /* 0x000000b000007945 */ /* 0x000fe20003800000 */
[----:B------:R-:W-:Y:S01]  /*2970*/  FMUL R4, R3, R2 ;  /* 0x0000000203047220 */ /* 0x000fe20000400000 */
[----:B------:R-:W-:-:S03]  /*2980*/  ISETP.GT.AND P0, PT, R7, RZ, P3 ;  /* 0x000000ff0700720c */ /* 0x000fc60001f04270 */
[----:B------:R-:W-:-:S05]  /*2990*/  FFMA R4, R123, R0, R4 ;  /* 0x000000007b047223 */ /* 0x000fca0000000004 */
[----:B------:R-:W-:Y:S02]  /*29a0*/  F2FP.F16.F32.PACK_AB R4, RZ, R4 ;  /* 0x00000004ff04723e */ /* 0x000fe400000000ff */
[----:B------:R-:W-:Y:S02]  /*29b0*/  @P3 LOP3.LUT R120, R120, 0x4, RZ, 0xfc, !PT ;  /* 0x0000000478783812 */ /* 0x000fe400078efcff */
[----:B------:R-:W-:Y:S01]  /*29c0*/  PRMT R3, R4, 0x7610, R3 ;  /* 0x0000761004037816 */ /* 0x000fe20000000003 */
[----:B------:R-:W-:-:S05]  /*29d0*/  @P1 IMAD.MOV.U32 R4, RZ, RZ, R156 ;  /* 0x000000ffff041224 */ /* 0x000fca00078e009c */
[----:B------:R2:W-:Y:S01]  /*29e0*/  @P1 STG.E.U16 desc[UR12][R4.64+0x2], R3 ;  /* 0x0000020304001986 */ /* 0x0005e2000c10150c */
[----:B------:R-:W-:Y:S05]  /*29f0*/  @!P0 BRA `(.L_x_34) ;  /* 0x0000000000048947 */ /* 0x000fea0003800000 */
[----:B------:R4:W5:Y:S02]  /*2a00*/  LDG.E.LTC128B.U16 R159, desc[UR12][R166.64+0x10] ;  /* 0x0000100ca69f7981 */ /* 0x000964000c1e1520 */
.L_x_34:
[----:B------:R-:W-:Y:S05]  /*2a10*/  BSYNC B0 ;  /* 0x0000000000007941 */ /* 0x000fea0003800000 */
.L_x_33:
[----:B--2--5:R-:W-:Y:S01]  /*2a20*/  HADD2.F32 R3, -RZ, R159.H0_H0 ;  /* 0x2000009fff037230 */ /* 0x024fe20000004100 */
[----:B------:R-:W-:Y:S01]  /*2a30*/  ISETP.GT.AND P2, PT, R8, 0x9, PT ;  /* 0x000000090800780c */ /* 0x000fe20003f44270 */
[----:B------:R-:W-:Y:S01]  /*2a40*/  @P0 IMAD.MOV.U32 R4, RZ, RZ, R154 ;  /* 0x000000ffff040224 */ /* 0x000fe200078e009a */
[----:B------:R-:W-:Y:S01]  /*2a50*/  LOP3.LUT R120, R120, 0xfffffff7, RZ, 0xc0, !PT ;  /* 0xfffffff778787812 */ /* 0x000fe200078ec0ff */
[----:B------:R-:W-:Y:S02]  /*2a60*/  @P0 IMAD.MOV.U32 R5, RZ, RZ, R155 ;  /* 0x000000ffff050224 */ /* 0x000fe400078e009b */
[----:B------:R-:W-:Y:S01]  /*2a70*/  FMUL R3, R3, R2 ;  /* 0x0000000203037220 */ /* 0x000fe20000400000 */
[----:B------:R-:W-:Y:S01]  /*2a80*/  ISETP.GT.AND P1, PT, R7, RZ, P2 ;  /* 0x000000ff0700720c */ /* 0x000fe20001724270 */
[----:B------:R-:W-:Y:S02]  /*2a90*/  BSSY B0, `(.L_x_35) ;  /* 0x0000007000007945 */ /* 0x000fe40003800000 */
[----:B------:R-:W-:-:S05]  /*2aa0*/  FFMA R3, R124, R0, R3 ;  /* 0x000000007c037223 */ /* 0x000fca0000000003 */
[----:B------:R-:W-:Y:S02]  /*2ab0*/  F2FP.F16.F32.PACK_AB R3, RZ, R3 ;  /* 0x00000003ff03723e */ /* 0x000fe400000000ff */
[----:B------:R-:W-:-:S03]  /*2ac0*/  @P2 LOP3.LUT R120, R120, 0x8, RZ, 0xfc, !PT ;  /* 0x0000000878782812 */ /* 0x000fc600078efcff */
[----:B------:R2:W-:Y:S01]  /*2ad0*/  @P0 STG.E.U16 desc[UR12][R4.64+0x10], R3 ;  /* 0x0000100304000986 */ /* 0x0005e2000c10150c */
[----:B------:R-:W-:Y:S05]  /*2ae0*/  @!P1 BRA `(.L_x_36) ;  /* 0x0000000000049947 */ /* 0x000fea0003800000 */
[----:B------:R0:W5:Y:S02]  /*2af0*/  LDG.E.LTC128B.U16 R159, desc[UR12][R166.64+0x12] ;  /* 0x0000120ca69f7981 */ /* 0x000164000c1e1520 */
.L_x_36:
[----:B------:R-:W-:Y:S05]  /*2b00*/  BSYNC B0 ;  /* 0x0000000000007941 */ /* 0x000fea0003800000 */
.L_x_35:
[----:B--2--5:R-:W-:Y:S01]  /*2b10*/  HADD2.F32 R3, -RZ, R159.H0_H0 ;  /* 0x2000009fff037230 */ /* 0x024fe20000004100 */
[----:B------:R-:W-:Y:S01]  /*2b20*/  ISETP.GT.AND P0, PT, R7, 0x8, P3 ;  /* 0x000000080700780c */ /* 0x000fe20001f04270 */
[----:B------:R-:W-:Y:S01]  /*2b30*/  @P1 IMAD.MOV.U32 R5, RZ, RZ, R155 ;  /* 0x000000ffff051224 */ /* 0x000fe200078e009b */
[----:B------:R-:W-:Y:S02]  /*2b40*/  BSSY B0, `(.L_x_37) ;  /* 0x0000009000007945 */ /* 0x000fe40003800000 */
[----:B------:R-:W-:-:S04]  /*2b50*/  FMUL R4, R3, R2 ;  /* 0x0000000203047220 */ /* 0x000fc80000400000 */
[----:B------:R-:W-:-:S05]  /*2b60*/  FFMA R4, R125, R0, R4 ;  /* 0x000000007d047223 */ /* 0x000fca0000000004 */
[----:B------:R-:W-:-:S04]  /*2b70*/  F2FP.F16.F32.PACK_AB R4, RZ, R4 ;  /* 0x00000004ff04723e */ /* 0x000fc800000000ff */
[----:B------:R-:W-:Y:S01]  /*2b80*/  PRMT R3, R4, 0x7610, R3 ;  /* 0x0000761004037816 */ /* 0x000fe20000000003 */
[----:B------:R-:W-:-:S05]  /*2b90*/  @P1 IMAD.MOV.U32 R4, RZ, RZ, R154 ;  /* 0x000000ffff041224 */ /* 0x000fca00078e009a */
[----:B------:R2:W-:Y:S01]  /*2ba0*/  @P1 STG.E.U16 desc[UR12][R4.64+0x12], R3 ;  /* 0x0000120304001986 */ /* 0x0005e2000c10150c */
[----:B------:R-:W-:Y:S05]  /*2bb0*/  @!P0 BRA `(.L_x_38) ;  /* 0x0000000000048947 */ /* 0x000fea0003800000 */
[----:B------:R0:W5:Y:S02]  /*2bc0*/  LDG.E.LTC128B.U16 R159, desc[UR12][R10.64+0x10] ;  /* 0x0000100c0a9f7981 */ /* 0x000164000c1e1520 */
.L_x_38:
[----:B------:R-:W-:Y:S05]  /*2bd0*/  BSYNC B0 ;  /* 0x0000000000007941 */ /* 0x000fea0003800000 */
.L_x_37:
[----:B--2--5:R-:W-:Y:S01]  /*2be0*/  HADD2.F32 R3, -RZ, R159.H0_H0 ;  /* 0x2000009fff037230 */ /* 0x024fe20000004100 */
[----:B------:R-:W-:Y:S01]  /*2bf0*/  ISETP.GT.AND P1, PT, R7, 0x8, P2 ;  /* 0x000000080700780c */ /* 0x000fe20001724270 */
[----:B------:R-:W-:Y:S01]  /*2c00*/  @P0 IMAD.MOV.U32 R4, RZ, RZ, R156 ;  /* 0x000000ffff040224 */ /* 0x000fe200078e009c */
[----:B------:R-:W-:Y:S01]  /*2c10*/  BSSY B0, `(.L_x_39) ;  /* 0x0000008000007945 */ /* 0x000fe20003800000 */
[----:B------:R-:W-:Y:S02]  /*2c20*/  @P0 IMAD.MOV.U32 R5, RZ, RZ, R157 ;  /* 0x000000ffff050224 */ /* 0x000fe400078e009d */
[----:B------:R-:W-:-:S04]  /*2c30*/  FMUL R3, R3, R2 ;  /* 0x0000000203037220 */ /* 0x000fc80000400000 */
[----:B------:R-:W-:-:S05]  /*2c40*/  FFMA R3, R126, R0, R3 ;  /* 0x000000007e037223 */ /* 0x000fca0000000003 */
[----:B------:R-:W-:-:S05]  /*2c50*/  F2FP.F16.F32.PACK_AB R3, RZ, R3 ;  /* 0x00000003ff03723e */ /* 0x000fca00000000ff */
[----:B------:R2:W-:Y:S01]  /*2c60*/  @P0 STG.E.U16 desc[UR12][R4.64+0x10], R3 ;  /* 0x0000100304000986 */ /* 0x0005e2000c10150c */
[----:B------:R-:W-:Y:S05]  /*2c70*/  @!P1 BRA `(.L_x_40) ;  /* 0x0000000000049947 */ /* 0x000fea0003800000 */
[----:B------:R0:W5:Y:S02]  /*2c80*/  LDG.E.LTC128B.U16 R159, desc[UR12][R10.64+0x12] ;  /* 0x0000120c0a9f7981 */ /* 0x000164000c1e1520 */
.L_x_40:
[----:B------:R-:W-:Y:S05]  /*2c90*/  BSYNC B0 ;  /* 0x0000000000007941 */ /* 0x000fea0003800000 */
.L_x_39:
        /* <DEDUP_REMOVED lines=15> */
.L_x_42:
[----:B------:R-:W-:Y:S05]  /*2d90*/  BSYNC B0 ;  /* 0x0000000000007941 */ /* 0x000fea0003800000 */
.L_x_41:
[----:B--2--5:R-:W-:Y:S01]  /*2da0*/  HADD2.F32 R3, -RZ, R159.H0_H0 ;  /* 0x2000009fff037230 */ /* 0x024fe20000004100 */
[----:B------:R-:W-:Y:S01]  /*2db0*/  ISETP.GT.AND P1, PT, R8, 0x11, PT ;  /* 0x000000110800780c */ /* 0x000fe20003f24270 */
[----:B------:R-:W-:Y:S01]  /*2dc0*/  @P0 IMAD.MOV.U32 R4, RZ, RZ, R154 ;  /* 0x000000ffff040224 */ /* 0x000fe200078e009a */
[----:B------:R-:W-:Y:S01]  /*2dd0*/  LOP3.LUT R120, R120, 0xffffffdf, RZ, 0xc0, !PT ;  /* 0xffffffdf78787812 */ /* 0x000fe200078ec0ff */
[----:B------:R-:W-:Y:S02]  /*2de0*/  @P0 IMAD.MOV.U32 R5, RZ, RZ, R155 ;  /* 0x000000ffff050224 */ /* 0x000fe400078e009b */
[----:B------:R-:W-:Y:S01]  /*2df0*/  FMUL R3, R3, R2 ;  /* 0x0000000203037220 */ /* 0x000fe20000400000 */
[----:B------:R-:W-:Y:S03]  /*2e00*/  BSSY B0, `(.L_x_43) ;  /* 0x0000008000007945 */ /* 0x000fe60003800000 */
[----:B------:R-:W-:-:S05]  /*2e10*/  FFMA R3, R128, R0, R3 ;  /* 0x0000000080037223 */ /* 0x000fca0000000003 */
[----:B------:R-:W-:Y:S02]  /*2e20*/  F2FP.F16.F32.PACK_AB R3, RZ, R3 ;  /* 0x00000003ff03723e */ /* 0x000fe400000000ff */
[----:B------:R-:W-:-:S03]  /*2e30*/  @P1 LOP3.LUT R120, R120, 0x20, RZ, 0xfc, !PT ;  /* 0x0000002078781812 */ /* 0x000fc600078efcff */
[----:B------:R2:W-:Y:S01]  /*2e40*/  @P0 STG.E.U16 desc[UR12][R4.64+0x20], R3 ;  /* 0x0000200304000986 */ /* 0x0005e2000c10150c */
[----:B------:R-:W-:-:S13]  /*2e50*/  ISETP.GT.AND P0, PT, R7, RZ, P1 ;  /* 0x000000ff0700720c */ /* 0x000fda0000f04270 */
[----:B--2---:R-:W-:Y:S05]  /*2e60*/  @!P0 BRA `(.L_x_44) ;  /* 0x0000000000048947 */ /* 0x004fea0003800000 */
[----:B------:R2:W5:Y:S02]  /*2e70*/  LDG.E.LTC128B.U16 R159, desc[UR12][R166.64+0x22] ;  /* 0x0000220ca69f7981 */ /* 0x000564000c1e1520 */
.L_x_44:
[----:B------:R-:W-:Y:S05]  /*2e80*/  BSYNC B0 ;  /* 0x0000000000007941 */ /* 0x000fea0003800000 */
.L_x_43:
[----:B-----5:R-:W-:Y:S01]  /*2e90*/  HADD2.F32 R3, -RZ, R159.H0_H0 ;  /* 0x2000009fff037230 */ /* 0x020fe20000004100 */
[----:B------:R-:W-:Y:S01]  /*2ea0*/  BSSY B0, `(.L_x_45) ;  /* 0x000000b000007945 */ /* 0x000fe20003800000 */
[----:B------:R-:W-:-:S03]  /*2eb0*/  @P0 IMAD.MOV.U32 R5, RZ, RZ, R155 ;  /* 0x000000ffff050224 */ /* 0x000fc600078e009b */
[----:B------:R-:W-:-:S04]  /*2ec0*/  FMUL R4, R3, R2 ;  /* 0x0000000203047220 */ /* 0x000fc80000400000 */
[----:B------:R-:W-:-:S05]  /*2ed0*/  FFMA R4, R129, R0, R4 ;  /* 0x0000000081047223 */ /* 0x000fca0000000004 */
[----:B------:R-:W-:-:S04]  /*2ee0*/  F2FP.F16.F32.PACK_AB R4, RZ, R4 ;  /* 0x00000004ff04723e */ /* 0x000fc800000000ff */
[----:B------:R-:W-:Y:S01]  /*2ef0*/  PRMT R3, R4, 0x7610, R3 ;  /* 0x0000761004037816 */ /* 0x000fe20000000003 */
[----:B------:R-:W-:-:S05]  /*2f00*/  @P0 IMAD.MOV.U32 R4, RZ, RZ, R154 ;  /* 0x000000ffff040224 */ /* 0x000fca00078e009a */
[----:B------:R0:W-:Y:S01]  /*2f10*/  @P0 STG.E.U16 desc[UR12][R4.64+0x22], R3 ;  /* 0x0000220304000986 */ /* 0x0001e2000c10150c */
[----:B------:R-:W-:-:S13]  /*2f20*/  ISETP.GT.AND P0, PT, R7, 0x8, P2 ;  /* 0x000000080700780c */ /* 0x000fda0001704270 */
[----:B0-----:R-:W-:Y:S05]  /*2f30*/  @!P0 BRA `(.L_x_46) ;  /* 0x0000000000048947 */ /* 0x001fea0003800000 */
[----:B------:R0:W5:Y:S02]  /*2f40*/  LDG.E.LTC128B.U16 R159, desc[UR12][R10.64+0x20] ;  /* 0x0000200c0a9f7981 */ /* 0x000164000c1e1520 */
.L_x_46:
[----:B------:R-:W-:Y:S05]  /*2f50*/  BSYNC B0 ;  /* 0x0000000000007941 */ /* 0x000fea0003800000 */
.L_x_45:
[----:B-----5:R-:W-:Y:S01]  /*2f60*/  HADD2.F32 R3, -RZ, R159.H0_H0 ;  /* 0x2000009fff037230 */ /* 0x020fe20000004100 */
[----:B------:R-:W-:Y:S01]  /*2f70*/  BSSY B0, `(.L_x_47) ;  /* 0x000000a000007945 */ /* 0x000fe20003800000 */
[----:B------:R-:W-:Y:S02]  /*2f80*/  @P0 IMAD.MOV.U32 R4, RZ, RZ, R156 ;  /* 0x000000ffff040224 */ /* 0x000fe400078e009c */
[----:B------:R-:W-:Y:S02]  /*2f90*/  @P0 IMAD.MOV.U32 R5, RZ, RZ, R157 ;  /* 0x000000ffff050224 */ /* 0x000fe400078e009d */
[----:B------:R-:W-:-:S04]  /*2fa0*/  FMUL R3, R3, R2 ;  /* 0x0000000203037220 */ /* 0x000fc80000400000 */
[----:B------:R-:W-:-:S05]  /*2fb0*/  FFMA R3, R130, R0, R3 ;  /* 0x0000000082037223 */ /* 0x000fca0000000003 */
[----:B------:R-:W-:-:S05]  /*2fc0*/  F2FP.F16.F32.PACK_AB R3, RZ, R3 ;  /* 0x00000003ff03723e */ /* 0x000fca00000000ff */
[----:B------:R0:W-:Y:S01]  /*2fd0*/  @P0 STG.E.U16 desc[UR12][R4.64+0x20], R3 ;  /* 0x0000200304000986 */ /* 0x0001e2000c10150c */
[----:B------:R-:W-:-:S13]  /*2fe0*/  ISETP.GT.AND P0, PT, R7, 0x8, P1 ;  /* 0x000000080700780c */ /* 0x000fda0000f04270 */
[----:B0-----:R-:W-:Y:S05]  /*2ff0*/  @!P0 BRA `(.L_x_48) ;  /* 0x0000000000048947 */ /* 0x001fea0003800000 */
[----:B------:R0:W5:Y:S02]  /*3000*/  LDG.E.LTC128B.U16 R159, desc[UR12][R10.64+0x22] ;  /* 0x0000220c0a9f7981 */ /* 0x000164000c1e1520 */
.L_x_48:
[----:B------:R-:W-:Y:S05]  /*3010*/  BSYNC B0 ;  /* 0x0000000000007941 */ /* 0x000fea0003800000 */
.L_x_47:
[----:B-----5:R-:W-:Y:S01]  /*3020*/  HADD2.F32 R3, -RZ, R159.H0_H0 ;  /* 0x2000009fff037230 */ /* 0x020fe20000004100 */
[C---:B------:R-:W-:Y:S01]  /*3030*/  SHF.L.U64.HI R15, R14.reuse, 0x7, R15 ;  /* 0x000000070e0f7819 */ /* 0x040fe2000001020f */
[----:B------:R-:W-:Y:S01]  /*3040*/  IMAD.SHL.U32 R9, R14, 0x80, RZ ;  /* 0x000000800e097824 */ /* 0x000fe200078e00ff */
[----:B------:R-:W-:Y:S01]  /*3050*/  ISETP.GT.AND P2, PT, R8, 0x18, PT ;  /* 0x000000180800780c */ /* 0x000fe20003f44270 */
[----:B------:R-:W-:Y:S02]  /*3060*/  @P0 IMAD.MOV.U32 R12, RZ, RZ, R156 ;  /* 0x000000ffff0c0224 */ /* 0x000fe400078e009c */
[----:B------:R-:W-:Y:S01]  /*3070*/  FMUL R4, R3, R2 ;  /* 0x0000000203047220 */ /* 0x000fe20000400000 */
[----:B------:R-:W-:Y:S01]  /*3080*/  @P0 IMAD.MOV.U32 R13, RZ, RZ, R157 ;  /* 0x000000ffff0d0224 */ /* 0x000fe200078e009d */
[----:B------:R-:W-:Y:S01]  /*3090*/  LOP3.LUT R3, R9, 0x2, RZ, 0xfc, !PT ;  /* 0x0000000209037812 */ /* 0x000fe200078efcff */
[----:B------:R-:W-:Y:S01]  /*30a0*/  BSSY B0, `(.L_x_49) ;  /* 0x000000e000007945 */ /* 0x000fe20003800000 */
[----:B------:R-:W-:Y:S01]  /*30b0*/  FFMA R4, R131, R0, R4 ;  /* 0x0000000083047223 */ /* 0x000fe20000000004 */
[----:B------:R-:W-:-:S04]  /*30c0*/  LOP3.LUT R120, R120, 0xffffffbf, RZ, 0xc0, !PT ;  /* 0xffffffbf78787812 */ /* 0x000fc800078ec0ff */
[----:B------:R-:W-:Y:S02]  /*30d0*/  F2FP.F16.F32.PACK_AB R4, RZ, R4 ;  /* 0x00000004ff04723e */ /* 0x000fe400000000ff */
[----:B------:R-:W-:Y:S02]  /*30e0*/  @P2 LOP3.LUT R120, R120, 0x40, RZ, 0xfc, !PT ;  /* 0x0000004078782812 */ /* 0x000fe400078efcff */
[----:B------:R-:W-:-:S05]  /*30f0*/  PRMT R6, R4, 0x7610, R6 ;  /* 0x0000761004067816 */ /* 0x000fca0000000006 */
[----:B------:R0:W-:Y:S01]  /*3100*/  @P0 STG.E.U16 desc[UR12][R12.64+0x22], R6 ;  /* 0x000022060c000986 */ /* 0x0001e2000c10150c */
[----:B------:R-:W-:-:S05]  /*3110*/  IADD3 R122, P0, R3, R154, RZ ;  /* 0x0000009a037a7210 */ /* 0x000fca0007f1e0ff */
[----:B------:R-:W-:Y:S01]  /*3120*/  IMAD.X R123, R15, 0x1, R155, P0 ;  /* 0x000000010f7b7824 */ /* 0x000fe200000e069b */
[----:B------:R-:W-:-:S05]  /*3130*/  IADD3 R4, P0, R9, R154, RZ ;  /* 0x0000009a09047210 */ /* 0x000fca0007f1e0ff */
[----:B------:R-:W-:Y:S01]  /*3140*/  IMAD.X R5, R15, 0x1, R155, P0 ;  /* 0x000000010f057824 */ /* 0x000fe200000e069b */
[----:B------:R-:W-:-:S13]  /*3150*/  ISETP.GT.AND P0, PT, R7, RZ, P2 ;  /* 0x000000ff0700720c */ /* 0x000fda0001704270 */
[----:B0-----:R-:W-:Y:S05]  /*3160*/  @!P0 BRA `(.L_x_50) ;  /* 0x0000000000048947 */ /* 0x001fea0003800000 */
[----:B------:R0:W5:Y:S02]  /*3170*/  LDG.E.LTC128B.U16 R159, desc[UR12][R166.64+0x30] ;  /* 0x0000300ca69f7981 */ /* 0x000164000c1e1520 */
.L_x_50:
[----:B------:R-:W-:Y:S05]  /*3180*/  BSYNC B0 ;  /* 0x0000000000007941 */ /* 0x000fea0003800000 */
.L_x_49:
[----:B-----5:R-:W-:Y:S01]  /*3190*/  HADD2.F32 R13, -RZ, R159.H0_H0 ;  /* 0x2000009fff0d7230 */ /* 0x020fe20000004100 */
[----:B------:R-:W-:Y:S01]  /*31a0*/  ISETP.GT.AND P1, PT, R8, 0x19, PT ;  /* 0x000000190800780c */ /* 0x000fe20003f24270 */
[----:B------:R-:W-:Y:S01]  /*31b0*/  @P0 IMAD.MOV.U32 R12, RZ, RZ, R154 ;  /* 0x000000ffff0c0224 */ /* 0x000fe200078e009a */
[----:B------:R-:W-:Y:S01]  /*31c0*/  LOP3.LUT R120, R120, 0xffffff7f, RZ, 0xc0, !PT ;  /* 0xffffff7f78787812 */ /* 0x000fe200078ec0ff */
[----:B------:R-:W-:Y:S01]  /*31d0*/  BSSY B0, `(.L_x_51) ;  /* 0x000000b000007945 */ /* 0x000fe20003800000 */
[----:B------:R-:W-:-:S04]  /*31e0*/  FMUL R13, R13, R2 ;  /* 0x000000020d0d7220 */ /* 0x000fc80000400000 */
[----:B------:R-:W-:-:S05]  /*31f0*/  FFMA R13, R132, R0, R13 ;  /* 0x00000000840d7223 */ /* 0x000fca000000000d */
[----:B------:R-:W-:Y:S02]  /*3200*/  F2FP.F16.F32.PACK_AB R13, RZ, R13 ;  /* 0x0000000dff0d723e */ /* 0x000fe400000000ff */
[----:B------:R-:W-:Y:S02]  /*3210*/  @P1 LOP3.LUT R120, R120, 0x80, RZ, 0xfc, !PT ;  /* 0x0000008078781812 */ /* 0x000fe400078efcff */
[----:B------:R-:W-:Y:S01]  /*3220*/  PRMT R6, R13, 0x7610, R6 ;  /* 0x000076100d067816 */ /* 0x000fe20000000006 */
[----:B------:R-:W-:-:S05]  /*3230*/  @P0 IMAD.MOV.U32 R13, RZ, RZ, R155 ;  /* 0x000000ffff0d0224 */ /* 0x000fca00078e009b */
[----:B------:R0:W-:Y:S01]  /*3240*/  @P0 STG.E.U16 desc[UR12][R12.64+0x30], R6 ;  /* 0x000030060c000986 */ /* 0x0001e2000c10150c */
[----:B------:R-:W-:-:S13]  /*3250*/  ISETP.GT.AND P0, PT, R7, RZ, P1 ;  /* 0x000000ff0700720c */ /* 0x000fda0000f04270 */
[----:B0-----:R-:W-:Y:S05]  /*3260*/  @!P0 BRA `(.L_x_52) ;  /* 0x0000000000048947 */ /* 0x001fea0003800000 */
[----:B------:R0:W5:Y:S02]  /*3270*/  LDG.E.LTC128B.U16 R159, desc[UR12][R166.64+0x32] ;  /* 0x0000320ca69f7981 */ /* 0x000164000c1e1520 */
.L_x_52:
[----:B------:R-:W-:Y:S05]  /*3280*/  BSYNC B0 ;  /* 0x0000000000007941 */ /* 0x000fea0003800000 */
.L_x_51:
[----:B-----5:R-:W-:Y:S01]  /*3290*/  HADD2.F32 R13, -RZ, R159.H0_H0 ;  /* 0x2000009fff0d7230 */ /* 0x020fe20000004100 */
[----:B------:R-:W-:Y:S01]  /*32a0*/  BSSY B0, `(.L_x_53) ;  /* 0x000000a000007945 */ /* 0x000fe20003800000 */
[----:B------:R-:W-:-:S03]  /*32b0*/  @P0 IMAD.MOV.U32 R12, RZ, RZ, R154 ;  /* 0x000000ffff0c0224 */ /* 0x000fc600078e009a */
[----:B------:R-:W-:Y:S01]  /*32c0*/  FMUL R6, R13, R2 ;  /* 0x000000020d067220 */ /* 0x000fe20000400000 */
[----:B------:R-:W-:-:S03]  /*32d0*/  @P0 IMAD.MOV.U32 R13, RZ, RZ, R155 ;  /* 0x000000ffff0d0224 */ /* 0x000fc600078e009b */
[----:B------:R-:W-:-:S05]  /*32e0*/  FFMA R6, R133, R0, R6 ;  /* 0x0000000085067223 */ /* 0x000fca0000000006 */
[----:B------:R-:W-:-:S05]  /*32f0*/  F2FP.F16.F32.PACK_AB R6, RZ, R6 ;  /* 0x00000006ff06723e */ /* 0x000fca00000000ff */
[----:B------:R0:W-:Y:S01]  /*3300*/  @P0 STG.E.U16 desc[UR12][R12.64+0x32], R6 ;  /* 0x000032060c000986 */ /* 0x0001e2000c10150c */
[----:B------:R-:W-:-:S13]  /*3310*/  ISETP.GT.AND P0, PT, R7, 0x8, P2 ;  /* 0x000000080700780c */ /* 0x000fda0001704270 */
[----:B0-----:R-:W-:Y:S05]  /*3320*/  @!P0 BRA `(.L_x_54) ;  /* 0x0000000000048947 */ /* 0x001fea0003800000 */
[----:B------:R0:W5:Y:S02]  /*3330*/  LDG.E.LTC128B.U16 R159, desc[UR12][R10.64+0x30] ;  /* 0x0000300c0a9f7981 */ /* 0x000164000c1e1520 */
.L_x_54:
[----:B------:R-:W-:Y:S05]  /*3340*/  BSYNC B0 ;  /* 0x0000000000007941 */ /* 0x000fea0003800000 */
.L_x_53:
        /* <DEDUP_REMOVED lines=12> */
.L_x_56:
[----:B------:R-:W-:Y:S05]  /*3410*/  BSYNC B0 ;  /* 0x0000000000007941 */ /* 0x000fea0003800000 */
.L_x_55:
[----:B-----5:R-:W-:Y:S01]  /*3420*/  HADD2.F32 R13, -RZ, R159.H0_H0 ;  /* 0x2000009fff0d7230 */ /* 0x020fe20000004100 */
[----:B------:R-:W-:Y:S01]  /*3430*/  ISETP.GT.AND P2, PT, R8, 0x20, PT ;  /* 0x000000200800780c */ /* 0x000fe20003f44270 */
[----:B------:R-:W-:Y:S01]  /*3440*/  @P0 IMAD.MOV.U32 R12, RZ, RZ, R156 ;  /* 0x000000ffff0c0224 */ /* 0x000fe200078e009c */
[----:B------:R-:W-:Y:S01]  /*3450*/  LOP3.LUT R120, R120, 0xfffffeff, RZ, 0xc0, !PT ;  /* 0xfffffeff78787812 */ /* 0x000fe200078ec0ff */
[----:B------:R-:W-:Y:S01]  /*3460*/  BSSY B0, `(.L_x_57) ;  /* 0x000000a000007945 */ /* 0x000fe20003800000 */
[----:B------:R-:W-:Y:S01]  /*3470*/  FMUL R6, R13, R2 ;  /* 0x000000020d067220 */ /* 0x000fe20000400000 */
[----:B------:R-:W-:-:S03]  /*3480*/  @P0 IMAD.MOV.U32 R13, RZ, RZ, R157 ;  /* 0x000000ffff0d0224 */ /* 0x000fc600078e009d */
[----:B------:R-:W-:-:S05]  /*3490*/  FFMA R6, R135, R0, R6 ;  /* 0x0000000087067223 */ /* 0x000fca0000000006 */
[----:B------:R-:W-:Y:S02]  /*34a0*/  F2FP.F16.F32.PACK_AB R6, RZ, R6 ;  /* 0x00000006ff06723e */ /* 0x000fe400000000ff */
[----:B------:R-:W-:-:S03]  /*34b0*/  @P2 LOP3.LUT R120, R120, 0x100, RZ, 0xfc, !PT ;  /* 0x0000010078782812 */ /* 0x000fc600078efcff */
[----:B------:R0:W-:Y:S01]  /*34c0*/  @P0 STG.E.U16 desc[UR12][R12.64+0x32], R6 ;  /* 0x000032060c000986 */ /* 0x0001e2000c10150c */
[----:B------:R-:W-:-:S13]  /*34d0*/  ISETP.GT.AND P0, PT, R7, RZ, P2 ;  /* 0x000000ff0700720c */ /* 0x000fda0001704270 */
[----:B0-----:R-:W-:Y:S05]  /*34e0*/  @!P0 BRA `(.L_x_58) ;  /* 0x0000000000048947 */ /* 0x001fea0003800000 */
[----:B------:R0:W5:Y:S02]  /*34f0*/  LDG.E.LTC128B.U16 R159, desc[UR12][R166.64+0x40] ;  /* 0x0000400ca69f7981 */ /* 0x000164000c1e1520 */
.L_x_58:
[----:B------:R-:W-:Y:S05]  /*3500*/  BSYNC B0 ;  /* 0x0000000000007941 */ /* 0x000fea0003800000 */
.L_x_57:
        /* <DEDUP_REMOVED lines=15> */
.L_x_60:
[----:B------:R-:W-:Y:S05]  /*3600*/  BSYNC B0 ;  /* 0x0000000000007941 */ /* 0x000fea0003800000 */
.L_x_59:
        /* <DEDUP_REMOVED lines=11> */
.L_x_62:
[----:B------:R-:W-:Y:S05]  /*36c0*/  BSYNC B0 ;  /* 0x0000000000007941 */ /* 0x000fea0003800000 */
.L_x_61:
        /* <DEDUP_REMOVED lines=12> */
.L_x_64:
[----:B------:R-:W-:Y:S05]  /*3790*/  BSYNC B0 ;  /* 0x0000000000007941 */ /* 0x000fea0003800000 */
.L_x_63:
        /* <DEDUP_REMOVED lines=14> */
.L_x_66:
[----:B------:R-:W-:Y:S05]  /*3880*/  BSYNC B0 ;  /* 0x0000000000007941 */ /* 0x000fea0003800000 */
.L_x_65:
        /* <DEDUP_REMOVED lines=15> */
.L_x_68:
[----:B------:R-:W-:Y:S05]  /*3980*/  BSYNC B0 ;  /* 0x0000000000007941 */ /* 0x000fea0003800000 */
.L_x_67:
        /* <DEDUP_REMOVED lines=11> */
.L_x_70:
[----:B------:R-:W-:Y:S05]  /*3a40*/  BSYNC B0 ;  /* 0x0000000000007941 */ /* 0x000fea0003800000 */
.L_x_69:
        /* <DEDUP_REMOVED lines=12> */
.L_x_72:
[----:B------:R-:W-:Y:S05]  /*3b10*/  BSYNC B0 ;  /* 0x0000000000007941 */ /* 0x000fea0003800000 */
.L_x_71:
[----:B-----5:R-:W-:Y:S01]  /*3b20*/  HADD2.F32 R13, -RZ, R159.H0_H0 ;  /* 0x2000009fff0d7230 */ /* 0x020fe20000004100 */
[----:B------:R-:W-:Y:S01]  /*3b30*/  ISETP.GT.AND P3, PT, R8, 0x30, PT ;  /* 0x000000300800780c */ /* 0x000fe20003f64270 */
[----:B------:R-:W-:Y:S01]  /*3b40*/  @P0 IMAD.MOV.U32 R12, RZ, RZ, R156 ;  /* 0x000000ffff0c0224 */ /* 0x000fe200078e009c */
[----:B------:R-:W-:Y:S02]  /*3b50*/  BSSY B0, `(.L_x_73) ;  /* 0x0000009000007945 */ /* 0x000fe40003800000 */
[----:B------:R-:W-:Y:S01]  /*3b60*/  FMUL R6, R13, R2 ;  /* 0x000000020d067220 */ /* 0x000fe20000400000 */
[----:B------:R-:W-:-:S03]  /*3b70*/  @P0 IMAD.MOV.U32 R13, RZ, RZ, R157 ;  /* 0x000000ffff0d0224 */ /* 0x000fc600078e009d */
[----:B------:R-:W-:-:S05]  /*3b80*/  FFMA R6, R143, R0, R6 ;  /* 0x000000008f067223 */ /* 0x000fca0000000006 */
[----:B------:R-:W-:-:S05]  /*3b90*/  F2FP.F16.F32.PACK_AB R6, RZ, R6 ;  /* 0x00000006ff06723e */ /* 0x000fca00000000ff */
[----:B------:R0:W-:Y:S01]  /*3ba0*/  @P0 STG.E.U16 desc[UR12][R12.64+0x52], R6 ;  /* 0x000052060c000986 */ /* 0x0001e2000c10150c */
[----:B------:R-:W-:-:S13]  /*3bb0*/  ISETP.GT.AND P0, PT, R7, RZ, P3 ;  /* 0x000000ff0700720c */ /* 0x000fda0001f04270 */
[----:B0-----:R-:W-:Y:S05]  /*3bc0*/  @!P0 BRA `(.L_x_74) ;  /* 0x0000000000048947 */ /* 0x001fea0003800000 */
[----:B------:R0:W5:Y:S02]  /*3bd0*/  LDG.E.LTC128B.U16 R159, desc[UR12][R166.64+0x60] ;  /* 0x0000600ca69f7981 */ /* 0x000164000c1e1520 */
.L_x_74:
[----:B------:R-:W-:Y:S05]  /*3be0*/  BSYNC B0 ;  /* 0x0000000000007941 */ /* 0x000fea0003800000 */
.L_x_73:
[----:B-----5:R-:W-:Y:S01]  /*3bf0*/  HADD2.F32 R13, -RZ, R159.H0_H0 ;  /* 0x2000009fff0d7230 */ /* 0x020fe20000004100 */
[----:B------:R-:W-:Y:S01]  /*3c00*/  ISETP.GT.AND P2, PT, R8, 0x31, PT ;  /* 0x000000310800780c */ /* 0x000fe20003f44270 */
        /* <DEDUP_REMOVED lines=8> */
[----:B------:R-:W-:-:S13]  /*3c90*/  ISETP.GT.AND P0, PT, R7, RZ, P2 ;  /* 0x000000ff0700720c */ /* 0x000fda0001704270 */
[----:B0-----:R-:W-:Y:S05]  /*3ca0*/  @!P0 BRA `(.L_x_76) ;  /* 0x0000000000048947 */ /* 0x001fea0003800000 */
[----:B------:R0:W5:Y:S02]  /*3cb0*/  LDG.E.LTC128B.U16 R159, desc[UR12][R166.64+0x62] ;  /* 0x0000620ca69f7981 */ /* 0x000164000c1e1520 */
.L_x_76:
[----:B------:R-:W-:Y:S05]  /*3cc0*/  BSYNC B0 ;  /* 0x0000000000007941 */ /* 0x000fea0003800000 */
.L_x_75:
        /* <DEDUP_REMOVED lines=11> */
.L_x_78:
[----:B------:R-:W-:Y:S05]  /*3d80*/  BSYNC B0 ;  /* 0x0000000000007941 */ /* 0x000fea0003800000 */
.L_x_77:
        /* <DEDUP_REMOVED lines=12> */
.L_x_80:
[----:B------:R-:W-:Y:S05]  /*3e50*/  BSYNC B0 ;  /* 0x0000000000007941 */ /* 0x000fea0003800000 */
.L_x_79:
        /* <DEDUP_REMOVED lines=12> */
.L_x_82:
[----:B------:R-:W-:Y:S05]  /*3f20*/  BSYNC B0 ;  /* 0x0000000000007941 */ /* 0x000fea0003800000 */
.L_x_81:
        /* <DEDUP_REMOVED lines=9> */
[----:B------:R-:W-:-:S04]  /*3fc0*/  ISETP.GT.AND P0, PT, R8, 0x39, PT ;  /* 0x000000390800780c */ /* 0x000fc80003f04270 */
[----:B------:R-:W-:-:S13]  /*3fd0*/  ISETP.GT.AND P5, PT, R7, RZ, P0 ;  /* 0x000000ff0700720c */ /* 0x000fda00007a4270 */
[----:B0-----:R-:W-:Y:S05]  /*3fe0*/  @!P5 BRA `(.L_x_84) ;  /* 0x000000000004d947 */ /* 0x001fea0003800000 */
[----:B------:R0:W5:Y:S02]  /*3ff0*/  LDG.E.LTC128B.U16 R159, desc[UR12][R166.64+0x72] ;  /* 0x0000720ca69f7981 */ /* 0x000164000c1e1520 */
.L_x_84:
[----:B------:R-:W-:Y:S05]  /*4000*/  BSYNC B0 ;  /* 0x0000000000007941 */ /* 0x000fea0003800000 */
.L_x_83:
        /* <DEDUP_REMOVED lines=11> */
.L_x_86:
[----:B------:R-:W-:Y:S05]  /*40c0*/  BSYNC B0 ;  /* 0x0000000000007941 */ /* 0x000fea0003800000 */
.L_x_85:
        /* <DEDUP_REMOVED lines=12> */
.L_x_88:
[----:B------:R-:W-:Y:S05]  /*4190*/  BSYNC B0 ;  /* 0x0000000000007941 */ /* 0x000fea0003800000 */
.L_x_87:
[----:B0--3-5:R-:W-:Y:S01]  /*41a0*/  HADD2.F32 R11, -RZ, R159.H0_H0 ;  /* 0x2000009fff0b7230 */ /* 0x029fe20000004100 */
[----:B------:R-:W-:Y:S01]  /*41b0*/  LOP3.LUT R121, R9, 0x10, RZ, 0xfc, !PT ;  /* 0x0000001009797812 */ /* 0x000fe200078efcff */
[----:B------:R-:W-:Y:S01]  /*41c0*/  @P5 IMAD.MOV.U32 R12, RZ, RZ, R156 ;  /* 0x000000ffff0c5224 */ /* 0x000fe200078e009c */
[----:B------:R-:W-:Y:S01]  /*41d0*/  USHF.L.U32 UR22, UR4, 0x7, URZ ;  /* 0x0000000704167899 */ /* 0x000fe2000800063f */
[----:B------:R-:W-:Y:S02]  /*41e0*/  @P5 IMAD.MOV.U32 R13, RZ, RZ, R157 ;  /* 0x000000ffff0d5224 */ /* 0x000fe400078e009d */
[----:B------:R-:W-:Y:S01]  /*41f0*/  FMUL R6, R11, R2 ;  /* 0x000000020b067220 */ /* 0x000fe20000400000 */
[----:B------:R-:W-:-:S03]  /*4200*/  USHF.L.U64.HI UR4, UR4, 0x7, UR5 ;  /* 0x0000000704047899 */ /* 0x000fc60008010205 */
[----:B------:R-:W-:-:S05]  /*4210*/  FFMA R6, R151, R0, R6 ;  /* 0x0000000097067223 */ /* 0x000fca0000000006 */
[----:B------:R-:W-:-:S05]  /*4220*/  F2FP.F16.F32.PACK_AB R6, RZ, R6 ;  /* 0x00000006ff06723e */ /* 0x000fca00000000ff */
[----:B------:R0:W-:Y:S01]  /*4230*/  @P5 STG.E.U16 desc[UR12][R12.64+0x72], R6 ;  /* 0x000072060c005986 */ /* 0x0001e2000c10150c */
[----:B------:R-:W-:-:S05]  /*4240*/  IADD3 R124, P5, R121, R154, RZ ;  /* 0x0000009a797c7210 */ /* 0x000fca0007fbe0ff */
[----:B------:R-:W-:Y:S01]  /*4250*/  IMAD.X R125, R15, 0x1, R155, P5 ;  /* 0x000000010f7d7824 */ /* 0x000fe200028e069b */
[----:B------:R-:W-:-:S04]  /*4260*/  IADD3 R10, P5, R20, UR22, RZ ;  /* 0x00000016140a7c10 */ /* 0x000fc8000ffbe0ff */
[----:B------:R-:W-:Y:S02]  /*4270*/  IADD3.X R11, R21, UR4, RZ, P5, !PT ;  /* 0x00000004150b7c10 */ /* 0x000fe4000affe4ff */
[----:B------:R-:W-:-:S13]  /*4280*/  ISETP.GT.AND P5, PT, R7, 0x40, P4 ;  /* 0x000000400700780c */ /* 0x000fda00027a4270 */
[----:B------:R-:W0:Y:S01]  /*4290*/  @P5 LDG.E.LTC128B.U16 R159, desc[UR12][R10.64] ;  /* 0x0000000c0a9f5981 */ /* 0x000e22000c1e1520 */
[----:B------:R-:W-:Y:S01]  /*42a0*/  LOP3.LUT R23, R9, 0x12, RZ, 0xfc, !PT ;  /* 0x0000001209177812 */ /* 0x000fe200078efcff */
[----:B------:R-:W-:Y:S01]  /*42b0*/  ULOP3.LUT UR21, UR22, 0x2, URZ, 0xfc, !UPT ;  /* 0x0000000216157892 */ /* 0x000fe2000f8efc3f */
[----:B0-----:R-:W-:-:S05]  /*42c0*/  HADD2.F32 R13, -RZ, R159.H0_H0 ;  /* 0x2000009fff0d7230 */ /* 0x001fca0000004100 */
[----:B------:R-:W-:-:S04]  /*42d0*/  FMUL R13, R13, R2 ;  /* 0x000000020d0d7220 */ /* 0x000fc80000400000 */
[----:B------:R-:W-:-:S05]  /*42e0*/  FFMA R13, R88, R0, R13 ;  /* 0x00000000580d7223 */ /* 0x000fca000000000d */
[----:B------:R-:W-:-:S04]  /*42f0*/  F2FP.F16.F32.PACK_AB R13, RZ, R13 ;  /* 0x0000000dff0d723e */ /* 0x000fc800000000ff */
[----:B------:R-:W-:-:S05]  /*4300*/  PRMT R8, R13, 0x7610, R8 ;  /* 0x000076100d087816 */ /* 0x000fca0000000008 */
[----:B------:R0:W-:Y:S01]  /*4310*/  @P5 STG.E.U16 desc[UR12][R4.64], R8 ;  /* 0x0000000804005986 */ /* 0x0001e2000c10150c */
[----:B------:R-:W-:-:S05]  /*4320*/  IADD3 R126, P5, R23, R154, RZ ;  /* 0x0000009a177e7210 */ /* 0x000fca0007fbe0ff */
[----:B------:R-:W-:Y:S01]  /*4330*/  IMAD.X R127, R15, 0x1, R155, P5 ;  /* 0x000000010f7f7824 */ /* 0x000fe200028e069b */
[----:B------:R-:W-:-:S04]  /*4340*/  IADD3 R128, P5, R20, UR21, RZ ;  /* 0x0000001514807c10 */ /* 0x000fc8000ffbe0ff */
[----:B------:R-:W-:Y:S02]  /*4350*/  IADD3.X R129, R21, UR4, RZ, P5, !PT ;  /* 0x0000000415817c10 */ /* 0x000fe4000affe4ff */
[----:B------:R-:W-:-:S13]  /*4360*/  ISETP.GT.AND P5, PT, R7, 0x40, P6 ;  /* 0x000000400700780c */ /* 0x000fda00037a4270 */
[----:B------:R-:W3:Y:S01]  /*4370*/  @P5 LDG.E.LTC128B.U16 R159, desc[UR12][R128.64] ;  /* 0x0000000c809f5981 */ /* 0x000ee2000c1e1520 */
[----:B------:R-:W-:Y:S01]  /*4380*/  BSSY B0, `(.L_x_89) ;  /* 0x000000d000007945 */ /* 0x000fe20003800000 */
[----:B---3--:R-:W-:-:S05]  /*4390*/  HADD2.F32 R13, -RZ, R159.H0_H0 ;  /* 0x2000009fff0d7230 */ /* 0x008fca0000004100 */
[----:B------:R-:W-:-:S04]  /*43a0*/  FMUL R6, R13, R2 ;  /* 0x000000020d067220 */ /* 0x000fc80000400000 */
        /* <DEDUP_REMOVED lines=8> */
[----:B0-----:R-:W-:Y:S05]  /*4430*/  @!P5 BRA `(.L_x_90) ;  /* 0x000000000004d947 */ /* 0x001fea0003800000 */
[----:B------:R0:W5:Y:S02]  /*4440*/  LDG.E.LTC128B.U16 R159, desc[UR12][R12.64] ;  /* 0x0000000c0c9f7981 */ /* 0x000164000c1e1520 */
.L_x_90:
[----:B------:R-:W-:Y:S05]  /*4450*/  BSYNC B0 ;  /* 0x0000000000007941 */ /* 0x000fea0003800000 */
.L_x_89:
[----:B-----5:R-:W-:Y:S01]  /*4460*/  HADD2.F32 R89, -RZ, R159.H0_H0 ;  /* 0x2000009fff597230 */ /* 0x020fe20000004100 */
[----:B------:R-:W-:Y:S01]  /*4470*/  BSSY B0, `(.L_x_91) ;  /* 0x000000d000007945 */ /* 0x000fe20003800000 */
[----:B------:R-:W-:-:S03]  /*4480*/  PRMT R88, R159, 0x7610, R88 ;  /* 0x000076109f587816 */ /* 0x000fc60000000058 */
[----:B------:R-:W-:-:S04]  /*4490*/  FMUL R89, R89, R2 ;  /* 0x0000000259597220 */ /* 0x000fc80000400000 */
[----:B------:R-:W-:-:S05]  /*44a0*/  FFMA R89, R90, R0, R89 ;  /* 0x000000005a597223 */ /* 0x000fca0000000059 */
[----:B------:R-:W-:-:S05]  /*44b0*/  F2FP.F16.F32.PACK_AB R89, RZ, R89 ;  /* 0x00000059ff59723e */ /* 0x000fca00000000ff */
[----:B------:R3:W-:Y:S01]  /*44c0*/  @P5 STG.E.U16 desc[UR12][R18.64], R89 ;  /* 0x0000005912005986 */ /* 0x0007e2000c10150c */
[----:B------:R-:W-:-:S05]  /*44d0*/  IADD3 R128, P5, R3, R156, RZ ;  /* 0x0000009c03807210 */ /* 0x000fca0007fbe0ff */
[----:B------:R-:W-:Y:S01]  /*44e0*/  IMAD.X R129, R15, 0x1, R157, P5 ;  /* 0x000000010f817824 */ /* 0x000fe200028e069d */
[----:B------:R-:W-:-:S13]  /*44f0*/  ISETP.GT.AND P5, PT, R7, 0x48, P6 ;  /* 0x000000480700780c */ /* 0x000fda00037a4270 */
[----:B---3--:R-:W-:Y:S05]  /*4500*/  @!P5 BRA `(.L_x_92) ;  /* 0x00000000000cd947 */ /* 0x008fea0003800000 */
[----:B------:R-:W-:-:S04]  /*4510*/  IADD3 R88, P6, R16, UR21, RZ ;  /* 0x0000001510587c10 */ /* 0x000fc8000ffde0ff */
[----:B------:R-:W-:-:S05]  /*4520*/  IADD3.X R89, R17, UR4, RZ, P6, !PT ;  /* 0x0000000411597c10 */ /* 0x000fca000b7fe4ff */
[----:B------:R3:W5:Y:S04]  /*4530*/  LDG.E.LTC128B.U16 R88, desc[UR12][R88.64] ;  /* 0x0000000c58587981 */ /* 0x000768000c1e1520 */
.L_x_92:
[----:B------:R-:W-:Y:S05]  /*4540*/  BSYNC B0 ;  /* 0x0000000000007941 */ /* 0x000fea0003800000 */
.L_x_91:
[----:B---3-5:R-:W-:Y:S01]  /*4550*/  HADD2.F32 R89, -RZ, R88.H0_H0 ;  /* 0x20000058ff597230 */ /* 0x028fe20000004100 */
[----:B------:R-:W-:Y:S01]  /*4560*/  ULOP3.LUT UR20, UR22, 0x10, URZ, 0xfc, !UPT ;  /* 0x0000001016147892 */ /* 0x000fe2000f8efc3f */
[----:B------:R-:W-:-:S03]  /*4570*/  LOP3.LUT P6, RZ, R120, 0x4, RZ, 0xc0, !PT ;  /* 0x0000000478ff7812 */ /* 0x000fc600078cc0ff */
[----:B------:R-:W-:Y:S01]  /*4580*/  FMUL R6, R89, R2 ;  /* 0x0000000259067220 */ /* 0x000fe20000400000 */
[----:B------:R-:W-:-:S03]  /*4590*/  LOP3.LUT R89, R9, 0x20, RZ, 0xfc, !PT ;  /* 0x0000002009597812 */ /* 0x000fc600078efcff */
        /* <DEDUP_REMOVED lines=8> */
[----:B------:R-:W2:Y:S01]  /*4620*/  @P5 LDG.E.LTC128B.U16 R88, desc[UR12][R130.64] ;  /* 0x0000000c82585981 */ /* 0x000ea2000c1e1520 */
[----:B------:R-:W-:Y:S01]  /*4630*/  ULOP3.LUT UR19, UR22, 0x12, URZ, 0xfc, !UPT ;  /* 0x0000001216137892 */ /* 0x000fe2000f8efc3f */
[----:B--2---:R-:W-:-:S05]  /*4640*/  HADD2.F32 R91, -RZ, R88.H0_H0 ;  /* 0x20000058ff5b7230 */ /* 0x004fca0000004100 */
[----:B------:R-:W-:-:S04]  /*4650*/  FMUL R91, R91, R2 ;  /* 0x000000025b5b7220 */ /* 0x000fc80000400000 */
[----:B------:R-:W-:-:S05]  /*4660*/  FFMA R91, R92, R0, R91 ;  /* 0x000000005c5b7223 */ /* 0x000fca000000005b */
[----:B------:R-:W-:-:S04]  /*4670*/  F2FP.F16.F32.PACK_AB R91, RZ, R91 ;  /* 0x0000005bff5b723e */ /* 0x000fc800000000ff */
[----:B------:R-:W-:Y:S02]  /*4680*/  PRMT R8, R91, 0x7610, R8 ;  /* 0x000076105b087816 */ /* 0x000fe40000000008 */
[----:B------:R-:W-:-:S03]  /*4690*/  LOP3.LUT R91, R9, 0x22, RZ, 0xfc, !PT ;  /* 0x00000022095b7812 */ /* 0x000fc600078efcff */
[----:B------:R2:W-:Y:S01]  /*46a0*/  @P5 STG.E.U16 desc[UR12][R124.64], R8 ;  /* 0x000000087c005986 */ /* 0x0005e2000c10150c */
[----:B---3--:R-:W-:-:S05]  /*46b0*/  IADD3 R128, P5, R91, R154, RZ ;  /* 0x0000009a5b807210 */ /* 0x008fca0007fbe0ff */
[----:B------:R-:W-:Y:S01]  /*46c0*/  IMAD.X R129, R15, 0x1, R155, P5 ;  /* 0x000000010f817824 */ /* 0x000fe200028e069b */
[----:B------:R-:W-:-:S04]  /*46d0*/  IADD3 R130, P5, R20, UR19, RZ ;  /* 0x0000001314827c10 */ /* 0x000fc8000ffbe0ff */
[----:B------:R-:W-:Y:S02]  /*46e0*/  IADD3.X R131, R21, UR4, RZ, P5, !PT ;  /* 0x0000000415837c10 */ /* 0x000fe4000affe4ff */
[----:B------:R-:W-:-:S04]  /*46f0*/  LOP3.LUT P5, RZ, R120, 0x8, RZ, 0xc0, !PT ;  /* 0x0000000878ff7812 */ /* 0x000fc800078ac0ff */
        /* <DEDUP_REMOVED lines=8> */
[----:B--2---:R-:W-:-:S05]  /*4780*/  IADD3 R124, P5, R121, R156, RZ ;  /* 0x0000009c797c7210 */ /* 0x004fca0007fbe0ff */
[----:B------:R-:W-:Y:S01]  /*4790*/  IMAD.X R125, R15, 0x1, R157, P5 ;  /* 0x000000010f7d7824 */ /* 0x000fe200028e069d */
[----:B------:R-:W-:-:S13]  /*47a0*/  ISETP.GT.AND P5, PT, R7, 0x48, P6 ;  /* 0x000000480700780c */ /* 0x000fda00037a4270 */
[----:B---3--:R-:W-:Y:S05]  /*47b0*/  @!P5 BRA `(.L_x_94) ;  /* 0x00000000000cd947 */ /* 0x008fea0003800000 */
[----:B------:R-:W-:-:S04]  /*47c0*/  IADD3 R92, P6, R16, UR20, RZ ;  /* 0x00000014105c7c10 */ /* 0x000fc8000ffde0ff */
[----:B------:R-:W-:-:S05]  /*47d0*/  IADD3.X R93, R17, UR4, RZ, P6, !PT ;  /* 0x00000004115d7c10 */ /* 0x000fca000b7fe4ff */
[----:B------:R2:W5:Y:S04]  /*47e0*/  LDG.E.LTC128B.U16 R88, desc[UR12][R92.64] ;  /* 0x0000000c5c587981 */ /* 0x000568000c1e1520 */
.L_x_94:
[----:B------:R-:W-:Y:S05]  /*47f0*/  BSYNC B0 ;  /* 0x0000000000007941 */ /* 0x000fea0003800000 */
.L_x_93:
[----:B--2--5:R-:W-:Y:S01]  /*4800*/  HADD2.F32 R93, -RZ, R88.H0_H0 ;  /* 0x20000058ff5d7230 */ /* 0x024fe20000004100 */
[----:B------:R-:W-:Y:S01]  /*4810*/  LOP3.LUT P6, RZ, R120, 0x8, RZ, 0xc0, !PT ;  /* 0x0000000878ff7812 */ /* 0x000fe200078cc0ff */
[----:B------:R-:W-:Y:S03]  /*4820*/  BSSY B0, `(.L_x_95) ;  /* 0x000000c000007945 */ /* 0x000fe60003800000 */
[----:B------:R-:W-:-:S04]  /*4830*/  FMUL R93, R93, R2 ;  /* 0x000000025d5d7220 */ /* 0x000fc80000400000 */
[----:B------:R-:W-:-:S05]  /*4840*/  FFMA R93, R94, R0, R93 ;  /* 0x000000005e5d7223 */ /* 0x000fca000000005d */
[----:B------:R-:W-:-:S05]  /*4850*/  F2FP.F16.F32.PACK_AB R93, RZ, R93 ;  /* 0x0000005dff5d723e */ /* 0x000fca00000000ff */
[----:B------:R2:W-:Y:S01]  /*4860*/  @P5 STG.E.U16 desc[UR12][R124.64], R93 ;  /* 0x0000005d7c005986 */ /* 0x0005e2000c10150c */
[----:B------:R-:W-:-:S05]  /*4870*/  IADD3 R126, P5, R23, R156, RZ ;  /* 0x0000009c177e7210 */ /* 0x000fca0007fbe0ff */
[----:B------:R-:W-:Y:S01]  /*4880*/  IMAD.X R127, R15, 0x1, R157, P5 ;  /* 0x000000010f7f7824 */ /* 0x000fe200028e069d */
[----:B------:R-:W-:-:S13]  /*4890*/  ISETP.GT.AND P5, PT, R7, 0x48, P6 ;  /* 0x000000480700780c */ /* 0x000fda00037a4270 */
[----:B--2---:R-:W-:Y:S05]  /*48a0*/  @!P5 BRA `(.L_x_96) ;  /* 0x00000000000cd947 */ /* 0x004fea0003800000 */
[----:B------:R-:W-:-:S04]  /*48b0*/  IADD3 R92, P6, R16, UR19, RZ ;  /* 0x00000013105c7c10 */ /* 0x000fc8000ffde0ff */
[----:B------:R-:W-:-:S05]  /*48c0*/  IADD3.X R93, R17, UR4, RZ, P6, !PT ;  /* 0x00000004115d7c10 */ /* 0x000fca000b7fe4ff */
[----:B------:R2:W5:Y:S04]  /*48d0*/  LDG.E.LTC128B.U16 R88, desc[UR12][R92.64] ;  /* 0x0000000c5c587981 */ /* 0x000568000c1e1520 */
.L_x_96:
[----:B------:R-:W-:Y:S05]  /*48e0*/  BSYNC B0 ;  /* 0x0000000000007941 */ /* 0x000fea0003800000 */
.L_x_95:
[----:B--2--5:R-:W-:Y:S01]  /*48f0*/  HADD2.F32 R93, -RZ, R88.H0_H0 ;  /* 0x20000058ff5d7230 */ /* 0x024fe20000004100 */
        /* <DEDUP_REMOVED lines=12> */
[----:B------:R-:W3:Y:S01]  /*49c0*/  @P5 LDG.E.LTC128B.U16 R88, desc[UR12][R130.64] ;  /* 0x0000000c82585981 */ /* 0x000ee2000c1e1520 */
[----:B------:R-:W-:Y:S01]  /*49d0*/  ULOP3.LUT UR17, UR22, 0x22, URZ, 0xfc, !UPT ;  /* 0x0000002216117892 */ /* 0x000fe2000f8efc3f */
[----:B---3--:R-:W-:-:S05]  /*49e0*/  HADD2.F32 R95, -RZ, R88.H0_H0 ;  /* 0x20000058ff5f7230 */ /* 0x008fca0000004100 */
[----:B------:R-:W-:-:S04]  /*49f0*/  FMUL R95, R95, R2 ;  /* 0x000000025f5f7220 */ /* 0x000fc80000400000 */
[----:B------:R-:W-:-:S05]  /*4a00*/  FFMA R95, R96, R0, R95 ;  /* 0x00000000605f7223 */ /* 0x000fca000000005f */
[----:B------:R-:W-:-:S04]  /*4a10*/  F2FP.F16.F32.PACK_AB R95, RZ, R95 ;  /* 0x0000005fff5f723e */ /* 0x000fc800000000ff */
[----:B------:R-:W-:Y:S02]  /*4a20*/  PRMT R8, R95, 0x7610, R8 ;  /* 0x000076105f087816 */ /* 0x000fe40000000008 */
[----:B------:R-:W-:-:S03]  /*4a30*/  LOP3.LUT R95, R9, 0x32, RZ, 0xfc, !PT ;  /* 0x00000032095f7812 */ /* 0x000fc600078efcff */
[----:B------:R3:W-:Y:S01]  /*4a40*/  @P5 STG.E.U16 desc[UR12][R122.64], R8 ;  /* 0x000000087a005986 */ /* 0x0007e2000c10150c */
[----:B--2---:R-:W-:-:S05]  /*4a50*/  IADD3 R126, P5, R95, R154, RZ ;  /* 0x0000009a5f7e7210 */ /* 0x004fca0007fbe0ff */
[----:B------:R-:W-:Y:S01]  /*4a60*/  IMAD.X R127, R15, 0x1, R155, P5 ;  /* 0x000000010f7f7824 */ /* 0x000fe200028e069b */
[----:B------:R-:W-:-:S04]  /*4a70*/  IADD3 R130, P5, R20, UR17, RZ ;  /* 0x0000001114827c10 */ /* 0x000fc8000ffbe0ff */
[----:B------:R-:W-:Y:S02]  /*4a80*/  IADD3.X R131, R21, UR4, RZ, P5, !PT ;  /* 0x0000000415837c10 */ /* 0x000fe4000affe4ff */
[----:B------:R-:W-:-:S04]  /*4a90*/  LOP3.LUT P5, RZ, R120, 0x20, RZ, 0xc0, !PT ;  /* 0x0000002078ff7812 */ /* 0x000fc800078ac0ff */
[----:B------:R-:W-:-:S13]  /*4aa0*/  ISETP.GT.AND P5, PT, R7, 0x40, P5 ;  /* 0x000000400700780c */ /* 0x000fda0002fa4270 */
[----:B------:R-:W2:Y:S01]  /*4ab0*/  @P5 LDG.E.LTC128B.U16 R88, desc[UR12][R130.64] ;  /* 0x0000000c82585981 */ /* 0x000ea2000c1e1520 */
[----:B------:R-:W-:Y:S01]  /*4ac0*/  BSSY B0, `(.L_x_97) ;  /* 0x000000d000007945 */ /* 0x000fe20003800000 */
[----:B--2---:R-:W-:-:S05]  /*4ad0*/  HADD2.F32 R133, -RZ, R88.H0_H0 ;  /* 0x20000058ff857230 */ /* 0x004fca0000004100 */
[----:B------:R-:W-:-:S04]  /*4ae0*/  FMUL R6, R133, R2 ;  /* 0x0000000285067220 */ /* 0x000fc80000400000 */
[----:B------:R-:W-:-:S05]  /*4af0*/  FFMA R6, R97, R0, R6 ;  /* 0x0000000061067223 */ /* 0x000fca0000000006 */
[----:B------:R-:W-:-:S05]  /*4b00*/  F2FP.F16.F32.PACK_AB R6, RZ, R6 ;  /* 0x00000006ff06723e */ /* 0x000fca00000000ff */
[----:B------:R2:W-:Y:S01]  /*4b10*/  @P5 STG.E.U16 desc[UR12][R128.64], R6 ;  /* 0x0000000680005986 */ /* 0x0005e2000c10150c */
[----:B---3--:R-:W-:-:S05]  /*4b20*/  IADD3 R122, P5, R89, R156, RZ ;  /* 0x0000009c597a7210 */ /* 0x008fca0007fbe0ff */
[----:B------:R-:W-:Y:S01]  /*4b30*/  IMAD.X R123, R15, 0x1, R157, P5 ;  /* 0x000000010f7b7824 */ /* 0x000fe200028e069d */
[----:B------:R-:W-:-:S13]  /*4b40*/  ISETP.GT.AND P5, PT, R7, 0x48, P6 ;  /* 0x000000480700780c */ /* 0x000fda00037a4270 */
[----:B--2---:R-:W-:Y:S05]  /*4b50*/  @!P5 BRA `(.L_x_98) ;  /* 0x00000000000cd947 */ /* 0x004fea0003800000 */
[----:B------:R-:W-:-:S04]  /*4b60*/  IADD3 R96, P6, R16, UR18, RZ ;  /* 0x0000001210607c10 */ /* 0x000fc8000ffde0ff */
[----:B------:R-:W-:-:S05]  /*4b70*/  IADD3.X R97, R17, UR4, RZ, P6, !PT ;  /* 0x0000000411617c10 */ /* 0x000fca000b7fe4ff */
[----:B------:R2:W5:Y:S04]  /*4b80*/  LDG.E.LTC128B.U16 R88, desc[UR12][R96.64] ;  /* 0x0000000c60587981 */ /* 0x000568000c1e1520 */
.L_x_98:
[----:B------:R-:W-:Y:S05]  /*4b90*/  BSYNC B0 ;  /* 0x0000000000007941 */ /* 0x000fea0003800000 */
.L_x_97:
        /* <DEDUP_REMOVED lines=14> */
.L_x_100:
[----:B------:R-:W-:Y:S05]  /*4c80*/  BSYNC B0 ;  /* 0x0000000000007941 */ /* 0x000fea0003800000 */
.L_x_99:
        /* <DEDUP_REMOVED lines=42> */
.L_x_102:
[----:B------:R-:W-:Y:S05]  /*4f30*/  BSYNC B0 ;  /* 0x0000000000007941 */ /* 0x000fea0003800000 */
.L_x_101:
        /* <DEDUP_REMOVED lines=14> */
.L_x_104:
[----:B------:R-:W-:Y:S05]  /*5020*/  BSYNC B0 ;  /* 0x0000000000007941 */ /* 0x000fea0003800000 */
.L_x_103:
        /* <DEDUP_REMOVED lines=42> */
.L_x_106:
[----:B------:R-:W-:Y:S05]  /*52d0*/  BSYNC B0 ;  /* 0x0000000000007941 */ /* 0x000fea0003800000 */
.L_x_105:
        /* <DEDUP_REMOVED lines=14> */
.L_x_108:
[----:B------:R-:W-:Y:S05]  /*53c0*/  BSYNC B0 ;  /* 0x0000000000007941 */ /* 0x000fea0003800000 */
.L_x_107:
        /* <DEDUP_REMOVED lines=42> */
.L_x_110:
[----:B------:R-:W-:Y:S05]  /*5670*/  BSYNC B0 ;  /* 0x0000000000007941 */ /* 0x000fea0003800000 */
.L_x_109:
        /* <DEDUP_REMOVED lines=14> */
.L_x_112:
[----:B------:R-:W-:Y:S05]  /*5760*/  BSYNC B0 ;  /* 0x0000000000007941 */ /* 0x000fea0003800000 */
.L_x_111:
[----:B--2--5:R-:W-:Y:S01]  /*5770*/  HADD2.F32 R109, -RZ, R88.H0_H0 ;  /* 0x20000058ff6d7230 */ /* 0x024fe20000004100 */
[----:B------:R-:W-:-:S04]  /*5780*/  ULOP3.LUT UR8, UR22, 0x60, URZ, 0xfc, !UPT ;  /* 0x0000006016087892 */ /* 0x000fc8000f8efc3f */
        /* <DEDUP_REMOVED lines=38> */
.L_x_114:
[----:B------:R-:W-:Y:S05]  /*59f0*/  BSYNC B0 ;  /* 0x0000000000007941 */ /* 0x000fea0003800000 */
.L_x_113:
[----:B--2--5:R-:W-:Y:S01]  /*5a00*/  HADD2.F32 R113, -RZ, R88.H0_H0 ;  /* 0x20000058ff717230 */ /* 0x024fe20000004100 */
[----:B------:R-:W-:Y:S04]  /*5a10*/  BSSY B0, `(.L_x_115) ;  /* 0x000000c000007945 */ /* 0x000fe80003800000 */
        /* <DEDUP_REMOVED lines=11> */
.L_x_116:
[----:B------:R-:W-:Y:S05]  /*5ad0*/  BSYNC B0 ;  /* 0x0000000000007941 */ /* 0x000fea0003800000 */
.L_x_115:
[----:B--2--5:R-:W-:Y:S01]  /*5ae0*/  HADD2.F32 R113, -RZ, R88.H0_H0 ;  /* 0x20000058ff717230 */ /* 0x024fe20000004100 */
[----:B------:R-:W-:-:S04]  /*5af0*/  ULOP3.LUT UR6, UR22, 0x70, URZ, 0xfc, !UPT ;  /* 0x0000007016067892 */ /* 0x000fc8000f8efc3f */
[----:B------:R-:W-:-:S04]  /*5b00*/  FMUL R6, R113, R2 ;  /* 0x0000000271067220 */ /* 0x000fc80000400000 */
[----:B------:R-:W-:-:S05]  /*5b10*/  FFMA R6, R115, R0, R6 ;  /* 0x0000000073067223 */ /* 0x000fca0000000006 */
[----:B------:R-:W-:-:S05]  /*5b20*/  F2FP.F16.F32.PACK_AB R6, RZ, R6 ;  /* 0x00000006ff06723e */ /* 0x000fca00000000ff */
[----:B------:R-:W-:Y:S01]  /*5b30*/  @P5 STG.E.U16 desc[UR12][R128.64], R6 ;  /* 0x0000000680005986 */ /* 0x000fe2000c10150c */
        /* <DEDUP_REMOVED lines=10> */
[----:B------:R-:W-:-:S05]  /*5be0*/  F2FP.F16.F32.PACK_AB R123, RZ, R123 ;  /* 0x0000007bff7b723e */ /* 0x000fca00000000ff */
[----:B------:R2:W-:Y:S01]  /*5bf0*/  @P5 STG.E.U16 desc[UR12][R124.64], R123 ;  /* 0x0000007b7c005986 */ /* 0x0005e2000c10150c */
[----:B------:R-:W-:-:S05]  /*5c00*/  IADD3 R122, P5, R111, R156, RZ ;  /* 0x0000009c6f7a7210 */ /* 0x000fca0007fbe0ff */
[----:B--2---:R-:W-:Y:S01]  /*5c10*/  IMAD.X R123, R15, 0x1, R157, P5 ;  /* 0x000000010f7b7824 */ /* 0x004fe200028e069d */
        /* <DEDUP_REMOVED lines=17> */
.L_x_118:
[----:B------:R-:W-:Y:S05]  /*5d30*/  BSYNC B0 ;  /* 0x0000000000007941 */ /* 0x000fea0003800000 */
.L_x_117:
        /* <DEDUP_REMOVED lines=11> */
[----:B--2---:R-:W-:Y:S05]  /*5df0*/  @!P5 BRA `(.L_x_120) ;  /* 0x000000000004d947 */ /* 0x004fea0003800000 */
[----:B------:R2:W5:Y:S02]  /*5e00*/  LDG.E.LTC128B.U16 R88, desc[UR12][R16.64] ;  /* 0x0000000c10587981 */ /* 0x000564000c1e1520 */
.L_x_120:
[----:B------:R-:W-:Y:S05]  /*5e10*/  BSYNC B0 ;  /* 0x0000000000007941 */ /* 0x000fea0003800000 */
.L_x_119:
        /* <DEDUP_REMOVED lines=13> */
.L_x_122:
[----:B------:R-:W-:Y:S05]  /*5ef0*/  BSYNC B0 ;  /* 0x0000000000007941 */ /* 0x000fea0003800000 */
.L_x_121:
[----:B-----5:R-:W-:Y:S01]  /*5f00*/  HADD2.F32 R113, -RZ, R88.H0_H0 ;  /* 0x20000058ff717230 */ /* 0x020fe20000004100 */
        /* <DEDUP_REMOVED lines=13> */
.L_x_124:
[----:B------:R-:W-:Y:S05]  /*5fe0*/  BSYNC B0 ;  /* 0x0000000000007941 */ /* 0x000fea0003800000 */
.L_x_123:
[----:B---3-5:R-:W-:Y:S01]  /*5ff0*/  HADD2.F32 R113, -RZ, R88.H0_H0 ;  /* 0x20000058ff717230 */ /* 0x028fe20000004100 */
        /* <DEDUP_REMOVED lines=10> */
[----:B---3--:R-:W-:Y:S05]  /*60a0*/  @!P5 BRA `(.L_x_126) ;  /* 0x000000000004d947 */ /* 0x008fea0003800000 */
[----:B------:R3:W5:Y:S02]  /*60b0*/  LDG.E.LTC128B.U16 R88, desc[UR12][R112.64] ;  /* 0x0000000c70587981 */ /* 0x000764000c1e1520 */
.L_x_126:
[----:B------:R-:W-:Y:S05]  /*60c0*/  BSYNC B0 ;  /* 0x0000000000007941 */ /* 0x000fea0003800000 */
.L_x_125:
        /* <DEDUP_REMOVED lines=10> */
[----:B0-----:R-:W-:Y:S05]  /*6170*/  @!P5 BRA `(.L_x_128) ;  /* 0x00000000000cd947 */ /* 0x001fea0003800000 */
[----:B------:R-:W-:-:S04]  /*6180*/  IADD3 R118, P6, R12, UR21, RZ ;  /* 0x000000150c767c10 */ /* 0x000fc8000ffde0ff */
[----:B------:R-:W-:-:S05]  /*6190*/  IADD3.X R119, R13, UR4, RZ, P6, !PT ;  /* 0x000000040d777c10 */ /* 0x000fca000b7fe4ff */
[----:B------:R0:W5:Y:S04]  /*61a0*/  LDG.E.LTC128B.U16 R88, desc[UR12][R118.64] ;  /* 0x0000000c76587981 */ /* 0x000168000c1e1520 */
.L_x_128:
[----:B------:R-:W-:Y:S05]  /*61b0*/  BSYNC B0 ;  /* 0x0000000000007941 */ /* 0x000fea0003800000 */
.L_x_127:
[----:B0----5:R-:W-:Y:S01]  /*61c0*/  HADD2.F32 R119, -RZ, R88.H0_H0 ;  /* 0x20000058ff777230 */ /* 0x021fe20000004100 */
        /* <DEDUP_REMOVED lines=13> */
.L_x_130:
[----:B------:R-:W-:Y:S05]  /*62a0*/  BSYNC B0 ;  /* 0x0000000000007941 */ /* 0x000fea0003800000 */
.L_x_129:
        /* <DEDUP_REMOVED lines=8> */
[----:B0-----:R-:W-:Y:S01]  /*6330*/  IMAD.X R119, R5, 0x1, R15, P5 ;  /* 0x0000000105777824 */ /* 0x001fe200028e060f */
[----:B------:R-:W-:-:S13]  /*6340*/  ISETP.GT.AND P5, PT, R7, 0x80, P6 ;  /* 0x000000800700780c */ /* 0x000fda00037a4270 */
[----:B------:R-:W-:Y:S05]  /*6350*/  @!P5 BRA `(.L_x_132) ;  /* 0x00000000000cd947 */ /* 0x000fea0003800000 */
[----:B------:R-:W-:-:S04]  /*6360*/  IADD3 R114, P6, R10, UR19, RZ ;  /* 0x000000130a727c10 */ /* 0x000fc8000ffde0ff */
[----:B------:R-:W-:-:S05]  /*6370*/  IADD3.X R115, R11, UR4, RZ, P6, !PT ;  /* 0x000000040b737c10 */ /* 0x000fca000b7fe4ff */
[----:B------:R0:W5:Y:S04]  /*6380*/  LDG.E.LTC128B.U16 R88, desc[UR12][R114.64] ;  /* 0x0000000c72587981 */ /* 0x000168000c1e1520 */
.L_x_132:
[----:B------:R-:W-:Y:S05]  /*6390*/  BSYNC B0 ;  /* 0x0000000000007941 */ /* 0x000fea0003800000 */
.L_x_131:
[----:B0----5:R-:W-:Y:S01]  /*63a0*/  HADD2.F32 R115, -RZ, R88.H0_H0 ;  /* 0x20000058ff737230 */ /* 0x021fe20000004100 */
[----:B------:R-:W-:Y:S01]  /*63b0*/  LOP3.LUT P6, RZ, R120, 0x4, RZ, 0xc0, !PT ;  /* 0x0000000478ff7812 */ /* 0x000fe200078cc0ff */
[----:B------:R-:W-:Y:S01]  /*63c0*/  BSSY B0, `(.L_x_133) ;  /* 0x000000d000007945 */ /* 0x000fe20003800000 */
[----:B------:R-:W-:Y:S02]  /*63d0*/  PRMT R60, R88, 0x7610, R60 ;  /* 0x00007610583c7816 */ /* 0x000fe4000000003c */
        /* <DEDUP_REMOVED lines=11> */
.L_x_134:
[----:B------:R-:W-:Y:S05]  /*6490*/  BSYNC B0 ;  /* 0x0000000000007941 */ /* 0x000fea0003800000 */
.L_x_133:
        /* <DEDUP_REMOVED lines=15> */
.L_x_136:
[----:B------:R-:W-:Y:S05]  /*6590*/  BSYNC B0 ;  /* 0x0000000000007941 */ /* 0x000fea0003800000 */
.L_x_135:
        /* <DEDUP_REMOVED lines=14> */
.L_x_138:
[----:B------:R-:W-:Y:S05]  /*6680*/  BSYNC B0 ;  /* 0x0000000000007941 */ /* 0x000fea0003800000 */
.L_x_137:
        /* <DEDUP_REMOVED lines=14> */
.L_x_140:
[----:B------:R-:W-:Y:S05]  /*6770*/  BSYNC B0 ;  /* 0x0000000000007941 */ /* 0x000fea0003800000 */
.L_x_139:
        /* <DEDUP_REMOVED lines=14> */
.L_x_142:
[----:B------:R-:W-:Y:S05]  /*6860*/  BSYNC B0 ;  /* 0x0000000000007941 */ /* 0x000fea0003800000 */
.L_x_141:
        /* <DEDUP_REMOVED lines=14> */
.L_x_144:
[----:B------:R-:W-:Y:S05]  /*6950*/  BSYNC B0 ;  /* 0x0000000000007941 */ /* 0x000fea0003800000 */
.L_x_143:
        /* <DEDUP_REMOVED lines=14> */
.L_x_146:
[----:B------:R-:W-:Y:S05]  /*6a40*/  BSYNC B0 ;  /* 0x0000000000007941 */ /* 0x000fea0003800000 */
.L_x_145:
        /* <DEDUP_REMOVED lines=14> */
.L_x_148:
[----:B------:R-:W-:Y:S05]  /*6b30*/  BSYNC B0 ;  /* 0x0000000000007941 */ /* 0x000fea0003800000 */
.L_x_147:
        /* <DEDUP_REMOVED lines=14> */
.L_x_150:
[----:B------:R-:W-:Y:S05]  /*6c20*/  BSYNC B0 ;  /* 0x0000000000007941 */ /* 0x000fea0003800000 */
.L_x_149:
        /* <DEDUP_REMOVED lines=14> */
.L_x_152:
[----:B------:R-:W-:Y:S05]  /*6d10*/  BSYNC B0 ;  /* 0x0000000000007941 */ /* 0x000fea0003800000 */
.L_x_151:
        /* <DEDUP_REMOVED lines=14> */
.L_x_154:
[----:B------:R-:W-:Y:S05]  /*6e00*/  BSYNC B0 ;  /* 0x0000000000007941 */ /* 0x000fea0003800000 */
.L_x_153:
        /* <DEDUP_REMOVED lines=14> */
.L_x_156:
[----:B------:R-:W-:Y:S05]  /*6ef0*/  BSYNC B0 ;  /* 0x0000000000007941 */ /* 0x000fea0003800000 */
.L_x_155:
        /* <DEDUP_REMOVED lines=14> */
.L_x_158:
[----:B------:R-:W-:Y:S05]  /*6fe0*/  BSYNC B0 ;  /* 0x0000000000007941 */ /* 0x000fea0003800000 */
.L_x_157:
        /* <DEDUP_REMOVED lines=14> */
.L_x_160:
[----:B------:R-:W-:Y:S05]  /*70d0*/  BSYNC B0 ;  /* 0x0000000000007941 */ /* 0x000fea0003800000 */
.L_x_159:
        /* <DEDUP_REMOVED lines=14> */
.L_x_162:
[----:B------:R-:W-:Y:S05]  /*71c0*/  BSYNC B0 ;  /* 0x0000000000007941 */ /* 0x000fea0003800000 */
.L_x_161:
        /* <DEDUP_REMOVED lines=14> */
.L_x_164:
[----:B------:R-:W-:Y:S05]  /*72b0*/  BSYNC B0 ;  /* 0x0000000000007941 */ /* 0x000fea0003800000 */
.L_x_163:
        /* <DEDUP_REMOVED lines=14> */
.L_x_166:
[----:B------:R-:W-:Y:S05]  /*73a0*/  BSYNC B0 ;  /* 0x0000000000007941 */ /* 0x000fea0003800000 */
.L_x_165:
        /* <DEDUP_REMOVED lines=14> */
.L_x_168:
[----:B------:R-:W-:Y:S05]  /*7490*/  BSYNC B0 ;  /* 0x0000000000007941 */ /* 0x000fea0003800000 */
.L_x_167:
[----:B0----5:R-:W-:Y:S01]  /*74a0*/  HADD2.F32 R61, -RZ, R6.H0_H0 ;  /* 0x20000006ff3d7230 */ /* 0x021fe20000004100 */
        /* <DEDUP_REMOVED lines=12> */
.L_x_170:
[----:B------:R-:W-:Y:S05]  /*7570*/  BSYNC B0 ;  /* 0x0000000000007941 */ /* 0x000fea0003800000 */
.L_x_169:
        /* <DEDUP_REMOVED lines=13> */
.L_x_172:
[----:B------:R-:W-:Y:S05]  /*7650*/  BSYNC B0 ;  /* 0x0000000000007941 */ /* 0x000fea0003800000 */
.L_x_171:
        /* <DEDUP_REMOVED lines=13> */
.L_x_174:
[----:B------:R-:W-:Y:S05]  /*7730*/  BSYNC B0 ;  /* 0x0000000000007941 */ /* 0x000fea0003800000 */
.L_x_173:
        /* <DEDUP_REMOVED lines=13> */
.L_x_176:
[----:B------:R-:W-:Y:S05]  /*7810*/  BSYNC B0 ;  /* 0x0000000000007941 */ /* 0x000fea0003800000 */
.L_x_175:
        /* <DEDUP_REMOVED lines=13> */
.L_x_178:
[----:B------:R-:W-:Y:S05]  /*78f0*/  BSYNC B0 ;  /* 0x0000000000007941 */ /* 0x000fea0003800000 */
.L_x_177:
        /* <DEDUP_REMOVED lines=13> */
.L_x_180:
[----:B------:R-:W-:Y:S05]  /*79d0*/  BSYNC B0 ;  /* 0x0000000000007941 */ /* 0x000fea0003800000 */
.L_x_179:
        /* <DEDUP_REMOVED lines=13> */
.L_x_182:
[----:B------:R-:W-:Y:S05]  /*7ab0*/  BSYNC B0 ;  /* 0x0000000000007941 */ /* 0x000fea0003800000 */
.L_x_181:
        /* <DEDUP_REMOVED lines=9> */
[----:B0-----:R-:W-:Y:S02]  /*7b50*/  IADD3.X R5, R13, UR4, RZ, P5, !PT ;  /* 0x000000040d057c10 */ /* 0x001fe4000affe4ff */
[----:B------:R-:W-:-:S13]  /*7b60*/  ISETP.GT.AND P5, PT, R7, 0x88, P0 ;  /* 0x000000880700780c */ /* 0x000fda00007a4270 */
[----:B------:R-:W-:Y:S05]  /*7b70*/  @!P5 BRA `(.L_x_184) ;  /* 0x000000000004d947 */ /* 0x000fea0003800000 */
[----:B------:R0:W5:Y:S02]  /*7b80*/  LDG.E.LTC128B.U16 R6, desc[UR12][R4.64] ;  /* 0x0000000c04067981 */ /* 0x000164000c1e1520 */
.L_x_184:
[----:B------:R-:W-:Y:S05]  /*7b90*/  BSYNC B0 ;  /* 0x0000000000007941 */ /* 0x000fea0003800000 */
.L_x_183:
[----:B0----5:R-:W-:Y:S01]  /*7ba0*/  HADD2.F32 R5, -RZ, R6.H0_H0 ;  /* 0x20000006ff057230 */ /* 0x021fe20000004100 */
[----:B------:R-:W-:Y:S04]  /*7bb0*/  BSSY B0, `(.L_x_185) ;  /* 0x000000d000007945 */ /* 0x000fe80003800000 */
[----:B------:R-:W-:-:S04]  /*7bc0*/  FMUL R4, R5, R2 ;  /* 0x0000000205047220 */ /* 0x000fc80000400000 */
[----:B------:R-:W-:-:S05]  /*7bd0*/  FFMA R4, R87, R0, R4 ;  /* 0x0000000057047223 */ /* 0x000fca0000000004 */
[----:B------:R-:W-:-:S04]  /*7be0*/  F2FP.F16.F32.PACK_AB R4, RZ, R4 ;  /* 0x00000004ff04723e */ /* 0x000fc800000000ff */
[----:B------:R-:W-:-:S05]  /*7bf0*/  PRMT R5, R4, 0x7610, R5 ;  /* 0x0000761004057816 */ /* 0x000fca0000000005 */
        /* <DEDUP_REMOVED lines=8> */
.L_x_186:
[----:B------:R-:W-:Y:S05]  /*7c80*/  BSYNC B0 ;  /* 0x0000000000007941 */ /* 0x000fea0003800000 */
.L_x_185:
        /* <DEDUP_REMOVED lines=14> */
.L_x_188:
[----:B------:R-:W-:Y:S05]  /*7d70*/  BSYNC B0 ;  /* 0x0000000000007941 */ /* 0x000fea0003800000 */
.L_x_187:
[----:B0----5:R-:W-:Y:S01]  /*7d80*/  HADD2.F32 R13, -RZ, R6.H0_H0 ;  /* 0x20000006ff0d7230 */ /* 0x021fe20000004100 */
[----:B------:R-:W-:Y:S01]  /*7d90*/  ISETP.GT.AND P4, PT, R7, 0xc8, P4 ;  /* 0x000000c80700780c */ /* 0x000fe20002784270 */
[----:B------:R-:W-:Y:S03]  /*7da0*/  BSSY B0, `(.L_x_189) ;  /* 0x000000b000007945 */ /* 0x000fe60003800000 */
[----:B------:R-:W-:-:S04]  /*7db0*/  FMUL R8, R13, R2 ;  /* 0x000000020d087220 */ /* 0x000fc80000400000 */
[----:B------:R-:W-:-:S05]  /*7dc0*/  FFMA R8, R25, R0, R8 ;  /* 0x0000000019087223 */ /* 0x000fca0000000008 */
[----:B------:R-:W-:-:S05]  /*7dd0*/  F2FP.F16.F32.PACK_AB R8, RZ, R8 ;  /* 0x00000008ff08723e */ /* 0x000fca00000000ff */
[----:B------:R0:W-:Y:S01]  /*7de0*/  @P5 STG.E.U16 desc[UR12][R60.64], R8 ;  /* 0x000000083c005986 */ /* 0x0001e2000c10150c */
[----:B------:R-:W-:-:S05]  /*7df0*/  IADD3 R12, P5, R56, R9, RZ ;  /* 0x00000009380c7210 */ /* 0x000fca0007fbe0ff */
[----:B------:R-:W-:Y:S01]  /*7e00*/  IMAD.X R13, R57, 0x1, R15, P5 ;  /* 0x00000001390d7824 */ /* 0x000fe200028e060f */
[----:B------:R-:W-:Y:S07]  /*7e10*/  @!P4 BRA `(.L_x_190) ;  /* 0x00000000000cc947 */ /* 0x000fee0003800000 */
[----:B0-----:R-:W-:-:S04]  /*7e20*/  IADD3 R8, P5, R112, UR22, RZ ;  /* 0x0000001670087c10 */ /* 0x001fc8000ffbe0ff */
[----:B------:R-:W-:-:S05]  /*7e30*/  IADD3.X R9, R113, UR4, RZ, P5, !PT ;  /* 0x0000000471097c10 */ /* 0x000fca000affe4ff */
[----:B------:R0:W5:Y:S04]  /*7e40*/  LDG.E.LTC128B.U16 R6, desc[UR12][R8.64] ;  /* 0x0000000c08067981 */ /* 0x000168000c1e1520 */
.L_x_190:
[----:B------:R-:W-:Y:S05]  /*7e50*/  BSYNC B0 ;  /* 0x0000000000007941 */ /* 0x000fea0003800000 */
.L_x_189:
        /* <DEDUP_REMOVED lines=14> */
.L_x_192:
[----:B------:R-:W-:Y:S05]  /*7f40*/  BSYNC B0 ;  /* 0x0000000000007941 */ /* 0x000fea0003800000 */
.L_x_191:
[----:B-----5:R-:W-:Y:S01]  /*7f50*/  HADD2.F32 R3, -RZ, R6.H0_H0 ;  /* 0x20000006ff037230 */ /* 0x020fe20000004100 */
[----:B------:R-:W-:Y:S01]  /*7f60*/  LOP3.LUT P5, RZ, R120, 0x4, RZ, 0xc0, !PT ;  /* 0x0000000478ff7812 */ /* 0x000fe200078ac0ff */
[----:B------:R-:W-:Y:S03]  /*7f70*/  BSSY B0, `(.L_x_193) ;  /* 0x000000c000007945 */ /* 0x000fe60003800000 */
[----:B0-----:R-:W-:-:S04]  /*7f80*/  FMUL R8, R3, R2 ;  /* 0x0000000203087220 */ /* 0x001fc80000400000 */
        /* <DEDUP_REMOVED lines=10> */
.L_x_194:
[----:B------:R-:W-:Y:S05]  /*8030*/  BSYNC B0 ;  /* 0x0000000000007941 */ /* 0x000fea0003800000 */
.L_x_193:
        /* <DEDUP_REMOVED lines=14> */
.L_x_196:
[----:B------:R-:W-:Y:S05]  /*8120*/  BSYNC B0 ;  /* 0x0000000000007941 */ /* 0x000fea0003800000 */
.L_x_195:
[----:B-----5:R-:W-:Y:S01]  /*8130*/  HADD2.F32 R3, -RZ, R6.H0_H0 ;  /* 0x20000006ff037230 */ /* 0x020fe20000004100 */
[----:B------:R-:W-:Y:S01]  /*8140*/  LOP3.LUT P5, RZ, R120, 0x4, RZ, 0xc0, !PT ;  /* 0x0000000478ff7812 */ /* 0x000fe200078ac0ff */
[----:B------:R-:W-:Y:S03]  /*8150*/  BSSY B0, `(.L_x_197) ;  /* 0x000000e000007945 */ /* 0x000fe60003800000 */
[----:B0-----:R-:W-:-:S04]  /*8160*/  FMUL R4, R3, R2 ;  /* 0x0000000203047220 */ /* 0x001fc80000400000 */
[----:B------:R-:W-:-:S05]  /*8170*/  FFMA R4, R29, R0, R4 ;  /* 0x000000001d047223 */ /* 0x000fca0000000004 */
[----:B------:R-:W-:-:S04]  /*8180*/  F2FP.F16.F32.PACK_AB R4, RZ, R4 ;  /* 0x00000004ff04723e */ /* 0x000fc800000000ff */
[----:B------:R-:W-:Y:S02]  /*8190*/  PRMT R5, R4, 0x7610, R5 ;  /* 0x0000761004057816 */ /* 0x000fe40000000005 */
[----:B------:R-:W-:-:S03]  /*81a0*/  PRMT R4, R6, 0x7610, R4 ;  /* 0x0000761006047816 */ /* 0x000fc60000000004 */
        /* <DEDUP_REMOVED lines=8> */
.L_x_198:
[----:B------:R-:W-:Y:S05]  /*8230*/  BSYNC B0 ;  /* 0x0000000000007941 */ /* 0x000fea0003800000 */
.L_x_197:
[----:B-----5:R-:W-:Y:S01]  /*8240*/  HADD2.F32 R3, -RZ, R4.H0_H0 ;  /* 0x20000004ff037230 */ /* 0x020fe20000004100 */
        /* <DEDUP_REMOVED lines=12> */
.L_x_200:
[----:B------:R-:W-:Y:S05]  /*8310*/  BSYNC B0 ;  /* 0x0000000000007941 */ /* 0x000fea0003800000 */
.L_x_199:
        /* <DEDUP_REMOVED lines=14> */
.L_x_202:
[----:B------:R-:W-:Y:S05]  /*8400*/  BSYNC B0 ;  /* 0x0000000000007941 */ /* 0x000fea0003800000 */
.L_x_201:
        /* <DEDUP_REMOVED lines=14> */
.L_x_204:
[----:B------:R-:W-:Y:S05]  /*84f0*/  BSYNC B0 ;  /* 0x0000000000007941 */ /* 0x000fea0003800000 */
.L_x_203:
        /* <DEDUP_REMOVED lines=14> */
.L_x_206:
[----:B------:R-:W-:Y:S05]  /*85e0*/  BSYNC B0 ;  /* 0x0000000000007941 */ /* 0x000fea0003800000 */
.L_x_205:
        /* <DEDUP_REMOVED lines=13> */
.L_x_208:
[----:B------:R-:W-:Y:S05]  /*86c0*/  BSYNC B0 ;  /* 0x0000000000007941 */ /* 0x000fea0003800000 */
.L_x_207:
        /* <DEDUP_REMOVED lines=14> */
.L_x_210:
[----:B------:R-:W-:Y:S05]  /*87b0*/  BSYNC B0 ;  /* 0x0000000000007941 */ /* 0x000fea0003800000 */
.L_x_209:
        /* <DEDUP_REMOVED lines=14> */
.L_x_212:
[----:B------:R-:W-:Y:S05]  /*88a0*/  BSYNC B0 ;  /* 0x0000000000007941 */ /* 0x000fea0003800000 */
.L_x_211:
        /* <DEDUP_REMOVED lines=14> */
.L_x_214:
[----:B------:R-:W-:Y:S05]  /*8990*/  BSYNC B0 ;  /* 0x0000000000007941 */ /* 0x000fea0003800000 */
.L_x_213:
        /* <DEDUP_REMOVED lines=13> */
.L_x_216:
[----:B------:R-:W-:Y:S05]  /*8a70*/  BSYNC B0 ;  /* 0x0000000000007941 */ /* 0x000fea0003800000 */
.L_x_215:
        /* <DEDUP_REMOVED lines=14> */
.L_x_218:
[----:B------:R-:W-:Y:S05]  /*8b60*/  BSYNC B0 ;  /* 0x0000000000007941 */ /* 0x000fea0003800000 */
.L_x_217:
        /* <DEDUP_REMOVED lines=14> */
.L_x_220:
[----:B------:R-:W-:Y:S05]  /*8c50*/  BSYNC B0 ;  /* 0x0000000000007941 */ /* 0x000fea0003800000 */
.L_x_219:
[----:B-----5:R-:W-:Y:S01]  /*8c60*/  HADD2.F32 R3, -RZ, R4.H0_H0 ;  /* 0x20000004ff037230 */ /* 0x020fe20000004100 */
[----:B------:R-:W-:Y:S01]  /*8c70*/  LOP3.LUT P5, RZ, R120, 0x100, RZ, 0xc0, !PT ;  /* 0x0000010078ff7812 */ /* 0x000fe200078ac0ff */
[----:B------:R-:W-:Y:S03]  /*8c80*/  BSSY B0, `(.L_x_221) ;  /* 0x000000a000007945 */ /* 0x000fe60003800000 */
[----:B------:R-:W-:-:S04]  /*8c90*/  FMUL R6, R3, R2 ;  /* 0x0000000203067220 */ /* 0x000fc80000400000 */
[----:B------:R-:W-:-:S05]  /*8ca0*/  FFMA R6, R41, R0, R6 ;  /* 0x0000000029067223 */ /* 0x000fca0000000006 */
[----:B------:R-:W-:-:S05]  /*8cb0*/  F2FP.F16.F32.PACK_AB R6, RZ, R6 ;  /* 0x00000006ff06723e */ /* 0x000fca00000000ff */
[----:B------:R0:W-:Y:S01]  /*8cc0*/  @P4 STG.E.U16 desc[UR12][R18.64], R6 ;  /* 0x0000000612004986 */ /* 0x0001e2000c10150c */
[----:B------:R-:W-:-:S13]  /*8cd0*/  ISETP.GT.AND P4, PT, R7, 0xc8, P5 ;  /* 0x000000c80700780c */ /* 0x000fda0002f84270 */
[----:B0-----:R-:W-:Y:S05]  /*8ce0*/  @!P4 BRA `(.L_x_222) ;  /* 0x00000000000cc947 */ /* 0x001fea0003800000 */
[----:B------:R-:W-:-:S04]  /*8cf0*/  IADD3 R4, P5, R112, UR14, RZ ;  /* 0x0000000e70047c10 */ /* 0x000fc8000ffbe0ff */
[----:B------:R-:W-:-:S05]  /*8d00*/  IADD3.X R5, R113, UR4, RZ, P5, !PT ;  /* 0x0000000471057c10 */ /* 0x000fca000affe4ff */
[----:B------:R0:W5:Y:S04]  /*8d10*/  LDG.E.LTC128B.U16 R4, desc[UR12][R4.64] ;  /* 0x0000000c04047981 */ /* 0x000168000c1e1520 */
.L_x_222:
[----:B------:R-:W-:Y:S05]  /*8d20*/  BSYNC B0 ;  /* 0x0000000000007941 */ /* 0x000fea0003800000 */
.L_x_221:
[----:B-----5:R-:W-:Y:S01]  /*8d30*/  HADD2.F32 R3, -RZ, R4.H0_H0 ;  /* 0x20000004ff037230 */ /* 0x020fe20000004100 */
[----:B------:R-:W-:Y:S04]  /*8d40*/  BSSY B0, `(.L_x_223) ;  /* 0x000000a000007945 */ /* 0x000fe80003800000 */
        /* <DEDUP_REMOVED lines=9> */
.L_x_224:
[----:B------:R-:W-:Y:S05]  /*8de0*/  BSYNC B0 ;  /* 0x0000000000007941 */ /* 0x000fea0003800000 */
.L_x_223:
        /* <DEDUP_REMOVED lines=14> */
.L_x_226:
[----:B------:R-:W-:Y:S05]  /*8ed0*/  BSYNC B0 ;  /* 0x0000000000007941 */ /* 0x000fea0003800000 */
.L_x_225:
        /* <DEDUP_REMOVED lines=14> */
.L_x_228:
[----:B------:R-:W-:Y:S05]  /*8fc0*/  BSYNC B0 ;  /* 0x0000000000007941 */ /* 0x000fea0003800000 */
.L_x_227:
[----:B-----5:R-:W-:Y:S01]  /*8fd0*/  HADD2.F32 R3, -RZ, R4.H0_H0 ;  /* 0x20000004ff037230 */ /* 0x020fe20000004100 */
[----:B------:R-:W-:Y:S01]  /*8fe0*/  LOP3.LUT P5, RZ, R120, 0x200, RZ, 0xc0, !PT ;  /* 0x0000020078ff7812 */ /* 0x000fe200078ac0ff */
[----:B------:R-:W-:Y:S03]  /*8ff0*/  BSSY B0, `(.L_x_229) ;  /* 0x000000b000007945 */ /* 0x000fe60003800000 */
[----:B------:R-:W-:Y:S01]  /*9000*/  FMUL R6, R3, R2 ;  /* 0x0000000203067220 */ /* 0x000fe20000400000 */
[----:B------:R-:W-:Y:S02]  /*9010*/  ISETP.GT.AND P5, PT, R7, 0xc8, P5 ;  /* 0x000000c80700780c */ /* 0x000fe40002fa4270 */
[----:B------:R-:W-:Y:S01]  /*9020*/  PRMT R3, R4, 0x7610, R3 ;  /* 0x0000761004037816 */ /* 0x000fe20000000003 */
[----:B------:R-:W-:-:S05]  /*9030*/  FFMA R6, R45, R0, R6 ;  /* 0x000000002d067223 */ /* 0x000fca0000000006 */
[----:B------:R-:W-:-:S05]  /*9040*/  F2FP.F16.F32.PACK_AB R6, RZ, R6 ;  /* 0x00000006ff06723e */ /* 0x000fca00000000ff */
[----:B------:R0:W-:Y:S01]  /*9050*/  @P4 STG.E.U16 desc[UR12][R10.64], R6 ;  /* 0x000000060a004986 */ /* 0x0001e2000c10150c */
[----:B------:R-:W-:Y:S05]  /*9060*/  @!P5 BRA `(.L_x_230) ;  /* 0x00000000000cd947 */ /* 0x000fea0003800000 */
[----:B------:R-:W-:-:S04]  /*9070*/  IADD3 R4, P4, R112, UR10, RZ ;  /* 0x0000000a70047c10 */ /* 0x000fc8000ff9e0ff */
[----:B0-----:R-:W-:-:S05]  /*9080*/  IADD3.X R5, R113, UR4, RZ, P4, !PT ;  /* 0x0000000471057c10 */ /* 0x001fca000a7fe4ff */
[----:B------:R0:W5:Y:S04]  /*9090*/  LDG.E.LTC128B.U16 R3, desc[UR12][R4.64] ;  /* 0x0000000c04037981 */ /* 0x000168000c1e1520 */
.L_x_230:
[----:B------:R-:W-:Y:S05]  /*90a0*/  BSYNC B0 ;  /* 0x0000000000007941 */ /* 0x000fea0003800000 */
.L_x_229:
[----:B0----5:R-:W-:Y:S01]  /*90b0*/  HADD2.F32 R5, -RZ, R3.H0_H0 ;  /* 0x20000003ff057230 */ /* 0x021fe20000004100 */
[----:B------:R-:W-:Y:S01]  /*90c0*/  IADD3 R4, P4, R56, R101, RZ ;  /* 0x0000006538047210 */ /* 0x000fe20007f9e0ff */
[----:B------:R-:W-:Y:S01]  /*90d0*/  BSSY B0, `(.L_x_231) ;  /* 0x000000b000007945 */ /* 0x000fe20003800000 */
[----:B------:R-:W-:Y:S02]  /*90e0*/  ISETP.GT.AND P6, PT, R7, 0xc8, P6 ;  /* 0x000000c80700780c */ /* 0x000fe400037c4270 */
[----:B------:R-:W-:-:S04]  /*90f0*/  FMUL R5, R5, R2 ;  /* 0x0000000205057220 */ /* 0x000fc80000400000 */
[----:B------:R-:W-:-:S05]  /*9100*/  FFMA R5, R46, R0, R5 ;  /* 0x000000002e057223 */ /* 0x000fca0000000005 */
[----:B------:R-:W-:Y:S01]  /*9110*/  F2FP.F16.F32.PACK_AB R6, RZ, R5 ;  /* 0x00000005ff06723e */ /* 0x000fe200000000ff */
[----:B------:R-:W-:-:S05]  /*9120*/  IMAD.X R5, R57, 0x1, R15, P4 ;  /* 0x0000000139057824 */ /* 0x000fca00020e060f */
[----:B------:R0:W-:Y:S01]  /*9130*/  @P5 STG.E.U16 desc[UR12][R4.64], R6 ;  /* 0x0000000604005986 */ /* 0x0001e2000c10150c */
[----:B------:R-:W-:Y:S05]  /*9140*/  @!P6 BRA `(.L_x_232) ;  /* 0x00000000000ce947 */ /* 0x000fea0003800000 */
[----:B0-----:R-:W-:-:S04]  /*9150*/  IADD3 R4, P4, R112, UR9, RZ ;  /* 0x0000000970047c10 */ /* 0x001fc8000ff9e0ff */
[----:B------:R-:W-:-:S05]  /*9160*/  IADD3.X R5, R113, UR4, RZ, P4, !PT ;  /* 0x0000000471057c10 */ /* 0x000fca000a7fe4ff */
[----:B------:R0:W5:Y:S04]  /*9170*/  LDG.E.LTC128B.U16 R3, desc[UR12][R4.64] ;  /* 0x0000000c04037981 */ /* 0x000168000c1e1520 */
.L_x_232:
[----:B------:R-:W-:Y:S05]  /*9180*/  BSYNC B0 ;  /* 0x0000000000007941 */ /* 0x000fea0003800000 */
.L_x_231:
[----:B0----5:R-:W-:Y:S01]  /*9190*/  HADD2.F32 R5, -RZ, R3.H0_H0 ;  /* 0x20000003ff057230 */ /* 0x021fe20000004100 */
[----:B------:R-:W-:Y:S01]  /*91a0*/  ISETP.GT.AND P4, PT, R7, 0xc0, P3 ;  /* 0x000000c00700780c */ /* 0x000fe20001f84270 */
[----:B------:R-:W-:Y:S03]  /*91b0*/  BSSY B0, `(.L_x_233) ;  /* 0x000000b000007945 */ /* 0x000fe60003800000 */
[----:B------:R-:W-:-:S04]  /*91c0*/  FMUL R4, R5, R2 ;  /* 0x0000000205047220 */ /* 0x000fc80000400000 */
[----:B------:R-:W-:Y:S01]  /*91d0*/  FFMA R47, R47, R0, R4 ;  /* 0x000000002f2f7223 */ /* 0x000fe20000000004 */
[----:B------:R-:W-:-:S04]  /*91e0*/  IADD3 R4, P5, R56, R103, RZ ;  /* 0x0000006738047210 */ /* 0x000fc80007fbe0ff */
[----:B------:R-:W-:Y:S01]  /*91f0*/  F2FP.F16.F32.PACK_AB R47, RZ, R47 ;  /* 0x0000002fff2f723e */ /* 0x000fe200000000ff */
[----:B------:R-:W-:-:S05]  /*9200*/  IMAD.X R5, R57, 0x1, R15, P5 ;  /* 0x0000000139057824 */ /* 0x000fca00028e060f */
[----:B------:R0:W-:Y:S01]  /*9210*/  @P6 STG.E.U16 desc[UR12][R4.64], R47 ;  /* 0x0000002f04006986 */ /* 0x0001e2000c10150c */
[----:B------:R-:W-:Y:S05]  /*9220*/  @!P4 BRA `(.L_x_234) ;  /* 0x00000000000cc947 */ /* 0x000fea0003800000 */
[----:B0-----:R-:W-:-:S04]  /*9230*/  IADD3 R4, P5, R16, UR8, RZ ;  /* 0x0000000810047c10 */ /* 0x001fc8000ffbe0ff */
[----:B------:R-:W-:-:S05]  /*9240*/  IADD3.X R5, R17, UR4, RZ, P5, !PT ;  /* 0x0000000411057c10 */ /* 0x000fca000affe4ff */
[----:B------:R0:W5:Y:S04]  /*9250*/  LDG.E.LTC128B.U16 R3, desc[UR12][R4.64] ;  /* 0x0000000c04037981 */ /* 0x000168000c1e1520 */
.L_x_234:
[----:B------:R-:W-:Y:S05]  /*9260*/  BSYNC B0 ;  /* 0x0000000000007941 */ /* 0x000fea0003800000 */
.L_x_233:
        /* <DEDUP_REMOVED lines=13> */
.L_x_236:
[----:B------:R-:W-:Y:S05]  /*9340*/  BSYNC B0 ;  /* 0x0000000000007941 */ /* 0x000fea0003800000 */
.L_x_235:
        /* <DEDUP_REMOVED lines=13> */
.L_x_238:
[----:B------:R-:W-:Y:S05]  /*9420*/  BSYNC B0 ;  /* 0x0000000000007941 */ /* 0x000fea0003800000 */
.L_x_237:
        /* <DEDUP_REMOVED lines=13> */
.L_x_240:
[----:B------:R-:W-:Y:S05]  /*9500*/  BSYNC B0 ;  /* 0x0000000000007941 */ /* 0x000fea0003800000 */
.L_x_239:
        /* <DEDUP_REMOVED lines=13> */
.L_x_242:
[----:B------:R-:W-:Y:S05]  /*95e0*/  BSYNC B0 ;  /* 0x0000000000007941 */ /* 0x000fea0003800000 */
.L_x_241:
[----:B0----5:R-:W-:Y:S01]  /*95f0*/  HADD2.F32 R5, -RZ, R3.H0_H0 ;  /* 0x20000003ff057230 */ /* 0x021fe20000004100 */
[----:B------:R-:W-:Y:S01]  /*9600*/  IADD3 R4, P4, R20, R109, RZ ;  /* 0x0000006d14047210 */ /* 0x000fe20007f9e0ff */
[----:B------:R-:W-:Y:S01]  /*9610*/  BSSY B0, `(.L_x_243) ;  /* 0x000000b000007945 */ /* 0x000fe20003800000 */
[----:B------:R-:W-:Y:S02]  /*9620*/  ISETP.GT.AND P2, PT, R7, 0xc0, P0 ;  /* 0x000000c00700780c */ /* 0x000fe40000744270 */
[----:B------:R-:W-:-:S04]  /*9630*/  FMUL R5, R5, R2 ;  /* 0x0000000205057220 */ /* 0x000fc80000400000 */
[----:B------:R-:W-:-:S05]  /*9640*/  FFMA R5, R52, R0, R5 ;  /* 0x0000000034057223 */ /* 0x000fca0000000005 */
[----:B------:R-:W-:Y:S01]  /*9650*/  F2FP.F16.F32.PACK_AB R6, RZ, R5 ;  /* 0x00000005ff06723e */ /* 0x000fe200000000ff */
[----:B------:R-:W-:Y:S01]  /*9660*/  IMAD.X R5, R21, 0x1, R15, P4 ;  /* 0x0000000115057824 */ /* 0x000fe200020e060f */
[----:B------:R-:W-:-:S04]  /*9670*/  IADD3 R8, P4, R16, UR5, RZ ;  /* 0x0000000510087c10 */ /* 0x000fc8000ff9e0ff */
[----:B------:R0:W-:Y:S01]  /*9680*/  @P3 STG.E.U16 desc[UR12][R4.64], R6 ;  /* 0x0000000604003986 */ /* 0x0001e2000c10150c */
[----:B------:R-:W-:Y:S01]  /*9690*/  IADD3.X R9, R17, UR4, RZ, P4, !PT ;  /* 0x0000000411097c10 */ /* 0x000fe2000a7fe4ff */
[----:B------:R-:W-:Y:S07]  /*96a0*/  @!P2 BRA `(.L_x_244) ;  /* 0x000000000004a947 */ /* 0x000fee0003800000 */
[----:B------:R0:W5:Y:S02]  /*96b0*/  LDG.E.LTC128B.U16 R3, desc[UR12][R8.64] ;  /* 0x0000000c08037981 */ /* 0x000164000c1e1520 */
.L_x_244:
[----:B------:R-:W-:Y:S05]  /*96c0*/  BSYNC B0 ;  /* 0x0000000000007941 */ /* 0x000fea0003800000 */
.L_x_243:
        /* <DEDUP_REMOVED lines=13> */
.L_x_246:
[----:B------:R-:W-:Y:S05]  /*97a0*/  BSYNC B0 ;  /* 0x0000000000007941 */ /* 0x000fea0003800000 */
.L_x_245:
        /* <DEDUP_REMOVED lines=13> */
.L_x_248:
[----:B------:R-:W-:Y:S05]  /*9880*/  BSYNC B0 ;  /* 0x0000000000007941 */ /* 0x000fea0003800000 */
.L_x_247:
[----:B-----5:R-:W-:-:S05]  /*9890*/  HADD2.F32 R3, -RZ, R3.H0_H0 ;  /* 0x20000003ff037230 */ /* 0x020fca0000004100 */
[----:B0-----:R-:W-:Y:S01]  /*98a0*/  FMUL R4, R3, R2 ;  /* 0x0000000203047220 */ /* 0x001fe20000400000 */
[----:B------:R-:W-:-:S03]  /*98b0*/  IADD3 R2, P1, R56, R111, RZ ;  /* 0x0000006f38027210 */ /* 0x000fc60007f3e0ff */
[----:B------:R-:W-:Y:S01]  /*98c0*/  FFMA R4, R55, R0, R4 ;  /* 0x0000000037047223 */ /* 0x000fe20000000004 */
[----:B------:R-:W-:Y:S09]  /*98d0*/  @!P0 EXIT ;  /* 0x000000000000894d */ /* 0x000ff20003800000 */
[----:B------:R-:W-:Y:S01]  /*98e0*/  F2FP.F16.F32.PACK_AB R4, RZ, R4 ;  /* 0x00000004ff04723e */ /* 0x000fe200000000ff */
[----:B------:R-:W-:-:S05]  /*98f0*/  IMAD.X R3, R57, 0x1, R15, P1 ;  /* 0x0000000139037824 */ /* 0x000fca00008e060f */
[----:B------:R-:W-:Y:S01]  /*9900*/  STG.E.U16 desc[UR12][R2.64], R4 ;  /* 0x0000000402007986 */ /* 0x000fe2000c10150c */
[----:B------:R-:W-:Y:S05]  /*9910*/  EXIT ;  /* 0x000000000000794d */ /* 0x000fea0003800000 */
.L_x_28:
[----:B------:R-:W-:Y:S01]  /*9920*/  ULDC.64 UR4, c[0x0][0x650] ;  /* 0x0001940000047ab9 */ /* 0x000fe20000000a00 */
[-C--:B--2---:R-:W-:Y:S01]  /*9930*/  FMUL R120, R120, R0.reuse ;  /* 0x0000000078787220 */ /* 0x084fe20000400000 */
[----:B------:R-:W-:Y:S01]  /*9940*/  LEA R2, P1, R10, UR4, 0x1 ;  /* 0x000000040a027c11 */ /* 0x000fe2000f8208ff */
[-C--:B------:R-:W-:Y:S01]  /*9950*/  FMUL R121, R121, R0.reuse ;  /* 0x0000000079797220 */ /* 0x080fe20000400000 */
[----:B------:R-:W-:Y:S01]  /*9960*/  ISETP.GT.AND P5, PT, R8, 0x1, PT ;  /* 0x000000010800780c */ /* 0x000fe20003fa4270 */
[----:B------:R-:W-:Y:S01]  /*9970*/  FMUL R122, R122, R0 ;  /* 0x000000007a7a7220 */ /* 0x000fe20000400000 */
[----:B------:R-:W-:Y:S01]  /*9980*/  F2FP.F16.F32.PACK_AB R120, RZ, R120 ;  /* 0x00000078ff78723e */ /* 0x000fe200000000ff */
[-C--:B------:R-:W-:Y:S01]  /*9990*/  FMUL R123, R123, R0.reuse ;  /* 0x000000007b7b7220 */ /* 0x080fe20000400000 */
[----:B------:R-:W-:Y:S01]  /*99a0*/  LEA.HI.X R3, R10, UR5, R155, 0x1, P1 ;  /* 0x000000050a037c11 */ /* 0x000fe200088f0c9b */
[-C--:B------:R-:W-:Y:S01]  /*99b0*/  FMUL R124, R124, R0.reuse ;  /* 0x000000007c7c7220 */ /* 0x080fe20000400000 */
[----:B------:R-:W-:Y:S01]  /*99c0*/  ISETP.GT.AND P1, PT, R7, RZ, P5 ;  /* 0x000000ff0700720c */ /* 0x000fe20002f24270 */
[-C--:B------:R-:W-:Y:S01]  /*99d0*/  FMUL R125, R125, R0.reuse ;  /* 0x000000007d7d7220 */ /* 0x080fe20000400000 */
[----:B------:R-:W-:Y:S01]  /*99e0*/  SHF.L.U64.HI R9, R156, 0x1, R9 ;  /* 0x000000019c097819 */ /* 0x000fe20000010209 */
[----:B------:R-:W-:Y:S01]  /*99f0*/  @P0 STG.E.U16 desc[UR12][R2.64], R120 ;  /* 0x0000007802000986 */ /* 0x000fe2000c10150c */
[C---:B------:R-:W-:Y:S01]  /*9a00*/  ISETP.GT.AND P0, PT, R7.reuse, 0x8, P5 ;  /* 0x000000080700780c */ /* 0x040fe20002f04270 */
[-C--:B------:R-:W-:Y:S01]  /*9a10*/  FMUL R126, R126, R0.reuse ;  /* 0x000000007e7e7220 */ /* 0x080fe20000400000 */
[----:B------:R-:W-:Y:S01]  /*9a20*/  ISETP.GT.AND P3, PT, R7, 0x8, P4 ;  /* 0x000000080700780c */ /* 0x000fe20002764270 */
[----:B------:R-:W-:Y:S01]  /*9a30*/  FMUL R127, R127, R0 ;  /* 0x000000007f7f7220 */ /* 0x000fe20000400000 */
[----:B------:R-:W-:Y:S01]  /*9a40*/  LEA R156, P2, R156, R2, 0x1 ;  /* 0x000000029c9c7211 */ /* 0x000fe200078408ff */
[-C--:B------:R-:W-:Y:S01]  /*9a50*/  FMUL R128, R128, R0.reuse ;  /* 0x0000000080807220 */ /* 0x080fe20000400000 */
[----:B------:R-:W-:Y:S01]  /*9a60*/  F2FP.F16.F32.PACK_AB R121, RZ, R121 ;  /* 0x00000079ff79723e */ /* 0x000fe200000000ff */
[----:B------:R-:W-:Y:S01]  /*9a70*/  FMUL R129, R129, R0 ;  /* 0x0000000081817220 */ /* 0x000fe20000400000 */
[----:B------:R-:W-:Y:S01]  /*9a80*/  F2FP.F16.F32.PACK_AB R122, RZ, R122 ;  /* 0x0000007aff7a723e */ /* 0x000fe200000000ff */
[----:B------:R-:W-:Y:S01]  /*9a90*/  IMAD.X R157, R9, 0x1, R3, P2 ;  /* 0x00000001099d7824 */ /* 0x000fe200010e0603 */
[----:B------:R-:W-:Y:S01]  /*9aa0*/  F2FP.F16.F32.PACK_AB R123, RZ, R123 ;  /* 0x0000007bff7b723e */ /* 0x000fe200000000ff */
[----:B------:R-:W-:Y:S01]  /*9ab0*/  @P1 STG.E.U16 desc[UR12][R2.64+0x2], R121 ;  /* 0x0000027902001986 */ /* 0x000fe2000c10150c */
[C---:B------:R-:W-:Y:S01]  /*9ac0*/  ISETP.GT.AND P6, PT, R8.reuse, 0x8, PT ;  /* 0x000000080800780c */ /* 0x040fe20003fc4270 */
[--C-:B------:R-:W-:Y:S01]  /*9ad0*/  @P0 IMAD.MOV.U32 R4, RZ, RZ, R156.reuse ;  /* 0x000000ffff040224 */ /* 0x100fe200078e009c */
[----:B------:R-:W-:Y:S01]  /*9ae0*/  ISETP.GT.AND P5, PT, R8, 0x9, PT ;  /* 0x000000090800780c */ /* 0x000fe20003fa4270 */
[--C-:B------:R-:W-:Y:S01]  /*9af0*/  @P0 IMAD.MOV.U32 R5, RZ, RZ, R157.reuse ;  /* 0x000000ffff050224 */ /* 0x100fe200078e009d */
[----:B------:R-:W-:Y:S01]  /*9b00*/  @P3 STG.E.U16 desc[UR12][R156.64], R122 ;  /* 0x0000007a9c003986 */ /* 0x000fe2000c10150c */
[C---:B------:R-:W-:Y:S01]  /*9b10*/  ISETP.GT.AND P1, PT, R7.reuse, RZ, P6 ;  /* 0x000000ff0700720c */ /* 0x040fe20003724270 */
[-C--:B------:R-:W-:Y:S01]  /*9b20*/  FMUL R130, R130, R0.reuse ;  /* 0x0000000082827220 */ /* 0x080fe20000400000 */
[C---:B------:R-:W-:Y:S01]  /*9b30*/  ISETP.GT.AND P2, PT, R7.reuse, RZ, P5 ;  /* 0x000000ff0700720c */ /* 0x040fe20002f44270 */
[----:B------:R0:W-:Y:S01]  /*9b40*/  @P0 STG.E.U16 desc[UR12][R4.64+0x2], R123 ;  /* 0x0000027b04000986 */ /* 0x0001e2000c10150c */
[----:B------:R-:W-:Y:S01]  /*9b50*/  ISETP.GT.AND P0, PT, R7, 0x8, P6 ;  /* 0x000000080700780c */ /* 0x000fe20003704270 */
[----:B------:R-:W-:Y:S01]  /*9b60*/  FMUL R131, R131, R0 ;  /* 0x0000000083837220 */ /* 0x000fe20000400000 */
[----:B------:R-:W-:Y:S01]  /*9b70*/  F2FP.F16.F32.PACK_AB R124, RZ, R124 ;  /* 0x0000007cff7c723e */ /* 0x000fe200000000ff */
[----:B------:R-:W-:Y:S01]  /*9b80*/  IMAD.SHL.U32 R9, R14, 0x80, RZ ;  /* 0x000000800e097824 */ /* 0x000fe200078e00ff */
[----:B------:R-:W-:Y:S01]  /*9b90*/  F2FP.F16.F32.PACK_AB R125, RZ, R125 ;  /* 0x0000007dff7d723e */ /* 0x000fe200000000ff */
[----:B------:R-:W-:Y:S01]  /*9ba0*/  FMUL R132, R132, R0 ;  /* 0x0000000084847220 */ /* 0x000fe20000400000 */
[----:B------:R-:W-:Y:S01]  /*9bb0*/  F2FP.F16.F32.PACK_AB R126, RZ, R126 ;  /* 0x0000007eff7e723e */ /* 0x000fe200000000ff */
[-C--:B------:R-:W-:Y:S01]  /*9bc0*/  FMUL R133, R133, R0.reuse ;  /* 0x0000000085857220 */ /* 0x080fe20000400000 */
[----:B------:R-:W-:Y:S01]  /*9bd0*/  ISETP.GT.AND P3, PT, R8, 0x10, PT ;  /* 0x000000100800780c */ /* 0x000fe20003f64270 */
[----:B------:R-:W-:Y:S01]  /*9be0*/  @P1 STG.E.U16 desc[UR12][R2.64+0x10], R124 ;  /* 0x0000107c02001986 */ /* 0x000fe2000c10150c */
[----:B------:R-:W-:Y:S01]  /*9bf0*/  ISETP.GT.AND P1, PT, R7, 0x8, P5 ;  /* 0x000000080700780c */ /* 0x000fe20002f24270 */
[----:B------:R-:W-:Y:S01]  /*9c00*/  FMUL R134, R134, R0 ;  /* 0x0000000086867220 */ /* 0x000fe20000400000 */
[----:B------:R-:W-:Y:S01]  /*9c10*/  F2FP.F16.F32.PACK_AB R127, RZ, R127 ;  /* 0x0000007fff7f723e */ /* 0x000fe200000000ff */
[--C-:B0-----:R-:W-:Y:S01]  /*9c20*/  @P0 IMAD.MOV.U32 R4, RZ, RZ, R156.reuse ;  /* 0x000000ffff040224 */ /* 0x101fe200078e009c */
[----:B------:R-:W-:Y:S01]  /*9c30*/  @P2 STG.E.U16 desc[UR12][R2.64+0x12], R125 ;  /* 0x0000127d02002986 */ /* 0x000fe2000c10150c */
[----:B------:R-:W-:Y:S01]  /*9c40*/  @P0 IMAD.MOV.U32 R5, RZ, RZ, R157 ;  /* 0x000000ffff050224 */ /* 0x000fe200078e009d */
[----:B------:R-:W-:Y:S01]  /*9c50*/  F2FP.F16.F32.PACK_AB R128, RZ, R128 ;  /* 0x00000080ff80723e */ /* 0x000fe200000000ff */
[-C--:B------:R-:W-:Y:S01]  /*9c60*/  FMUL R135, R135, R0.reuse ;  /* 0x0000000087877220 */ /* 0x080fe20000400000 */
[----:B------:R-:W-:Y:S01]  /*9c70*/  ISETP.GT.AND P2, PT, R8, 0x11, PT ;  /* 0x000000110800780c */ /* 0x000fe20003f44270 */
[-C--:B------:R-:W-:Y:S01]  /*9c80*/  FMUL R136, R136, R0.reuse ;  /* 0x0000000088887220 */ /* 0x080fe20000400000 */
[----:B------:R0:W-:Y:S01]  /*9c90*/  @P0 STG.E.U16 desc[UR12][R4.64+0x10], R126 ;  /* 0x0000107e04000986 */ /* 0x0001e2000c10150c */
[----:B------:R-:W-:Y:S01]  /*9ca0*/  ISETP.GT.AND P0, PT, R7, RZ, P3 ;  /* 0x000000ff0700720c */ /* 0x000fe20001f04270 */
[-C--:B------:R-:W-:Y:S01]  /*9cb0*/  FMUL R137, R137, R0.reuse ;  /* 0x0000000089897220 */ /* 0x080fe20000400000 */
[----:B------:R-:W-:Y:S01]  /*9cc0*/  F2FP.F16.F32.PACK_AB R129, RZ, R129 ;  /* 0x00000081ff81723e */ /* 0x000fe200000000ff */
[----:B------:R-:W-:Y:S01]  /*9cd0*/  FMUL R138, R138, R0 ;  /* 0x000000008a8a7220 */ /* 0x000fe20000400000 */
[----:B------:R-:W-:Y:S01]  /*9ce0*/  F2FP.F16.F32.PACK_AB R130, RZ, R130 ;  /* 0x00000082ff82723e */ /* 0x000fe200000000ff */
[-C--:B------:R-:W-:Y:S01]  /*9cf0*/  FMUL R139, R139, R0.reuse ;  /* 0x000000008b8b7220 */ /* 0x080fe20000400000 */
[----:B------:R-:W-:Y:S01]  /*9d00*/  F2FP.F16.F32.PACK_AB R131, RZ, R131 ;  /* 0x00000083ff83723e */ /* 0x000fe200000000ff */
[-C--:B------:R-:W-:Y:S01]  /*9d10*/  FMUL R140, R140, R0.reuse ;  /* 0x000000008c8c7220 */ /* 0x080fe20000400000 */
[----:B------:R-:W-:Y:S01]  /*9d20*/  SHF.L.U64.HI R15, R14, 0x7, R15 ;  /* 0x000000070e0f7819 */ /* 0x000fe2000001020f */
[----:B------:R-:W-:Y:S01]  /*9d30*/  FMUL R141, R141, R0 ;  /* 0x000000008d8d7220 */ /* 0x000fe20000400000 */
[----:B------:R-:W-:Y:S01]  /*9d40*/  LOP3.LUT R11, R9, 0x2, RZ, 0xfc, !PT ;  /* 0x00000002090b7812 */ /* 0x000fe200078efcff */
[--C-:B0-----:R-:W-:Y:S01]  /*9d50*/  @P1 IMAD.MOV.U32 R4, RZ, RZ, R156.reuse ;  /* 0x000000ffff041224 */ /* 0x101fe200078e009c */
[----:B------:R-:W-:Y:S01]  /*9d60*/  F2FP.F16.F32.PACK_AB R132, RZ, R132 ;  /* 0x00000084ff84723e */ /* 0x000fe200000000ff */
[--C-:B------:R-:W-:Y:S01]  /*9d70*/  @P1 IMAD.MOV.U32 R5, RZ, RZ, R157.reuse ;  /* 0x000000ffff051224 */ /* 0x100fe200078e009d */
[----:B------:R-:W-:Y:S01]  /*9d80*/  F2FP.F16.F32.PACK_AB R133, RZ, R133 ;  /* 0x00000085ff85723e */ /* 0x000fe200000000ff */
[----:B------:R-:W-:Y:S01]  /*9d90*/  FMUL R142, R142, R0 ;  /* 0x000000008e8e7220 */ /* 0x000fe20000400000 */
[----:B------:R-:W-:Y:S01]  /*9da0*/  F2FP.F16.F32.PACK_AB R134, RZ, R134 ;  /* 0x00000086ff86723e */ /* 0x000fe200000000ff */
[-C--:B------:R-:W-:Y:S01]  /*9db0*/  FMUL R143, R143, R0.reuse ;  /* 0x000000008f8f7220 */ /* 0x080fe20000400000 */
[----:B------:R-:W-:Y:S01]  /*9dc0*/  @P1 STG.E.U16 desc[UR12][R4.64+0x12], R127 ;  /* 0x0000127f04001986 */ /* 0x000fe2000c10150c */
[----:B------:R-:W-:Y:S01]  /*9dd0*/  ISETP.GT.AND P1, PT, R8, 0x19, PT ;  /* 0x000000190800780c */ /* 0x000fe20003f24270 */
[-C--:B------:R-:W-:Y:S01]  /*9de0*/  FMUL R144, R144, R0.reuse ;  /* 0x0000000090907220 */ /* 0x080fe20000400000 */
[----:B------:R-:W-:Y:S01]  /*9df0*/  F2FP.F16.F32.PACK_AB R135, RZ, R135 ;  /* 0x00000087ff87723e */ /* 0x000fe200000000ff */
[----:B------:R-:W-:Y:S01]  /*9e00*/  @P0 STG.E.U16 desc[UR12][R2.64+0x20], R128 ;  /* 0x0000208002000986 */ /* 0x000fe2000c10150c */
[----:B------:R-:W-:Y:S01]  /*9e10*/  ISETP.GT.AND P0, PT, R7, RZ, P2 ;  /* 0x000000ff0700720c */ /* 0x000fe20001704270 */
[----:B------:R-:W-:Y:S01]  /*9e20*/  FMUL R145, R145, R0 ;  /* 0x0000000091917220 */ /* 0x000fe20000400000 */
[----:B------:R-:W-:Y:S01]  /*9e30*/  F2FP.F16.F32.PACK_AB R136, RZ, R136 ;  /* 0x00000088ff88723e */ /* 0x000fe200000000ff */
[-C--:B------:R-:W-:Y:S01]  /*9e40*/  FMUL R146, R146, R0.reuse ;  /* 0x0000000092927220 */ /* 0x080fe20000400000 */
[----:B------:R-:W-:Y:S01]  /*9e50*/  F2FP.F16.F32.PACK_AB R137, RZ, R137 ;  /* 0x00000089ff89723e */ /* 0x000fe200000000ff */
[----:B------:R-:W-:Y:S01]  /*9e60*/  FMUL R147, R147, R0 ;  /* 0x0000000093937220 */ /* 0x000fe20000400000 */
[----:B------:R-:W-:Y:S01]  /*9e70*/  F2FP.F16.F32.PACK_AB R138, RZ, R138 ;  /* 0x0000008aff8a723e */ /* 0x000fe200000000ff */
[-C--:B------:R-:W-:Y:S01]  /*9e80*/  FMUL R148, R148, R0.reuse ;  /* 0x0000000094947220 */ /* 0x080fe20000400000 */
[----:B------:R-:W-:Y:S01]  /*9e90*/  F2FP.F16.F32.PACK_AB R139, RZ, R139 ;  /* 0x0000008bff8b723e */ /* 0x000fe200000000ff */
[----:B------:R-:W-:Y:S01]  /*9ea0*/  FMUL R149, R149, R0 ;  /* 0x0000000095957220 */ /* 0x000fe20000400000 */
[----:B------:R-:W-:Y:S01]  /*9eb0*/  F2FP.F16.F32.PACK_AB R140, RZ, R140 ;  /* 0x0000008cff8c723e */ /* 0x000fe200000000ff */
[-C--:B------:R-:W-:Y:S01]  /*9ec0*/  FMUL R150, R150, R0.reuse ;  /* 0x0000000096967220 */ /* 0x080fe20000400000 */
[----:B------:R-:W-:Y:S01]  /*9ed0*/  ISETP.GT.AND P5, PT, R8, 0x29, PT ;  /* 0x000000290800780c */ /* 0x000fe20003fa4270 */
[----:B------:R-:W-:Y:S01]  /*9ee0*/  @P0 STG.E.U16 desc[UR12][R2.64+0x22], R129 ;  /* 0x0000228102000986 */ /* 0x000fe2000c10150c */
[----:B------:R-:W-:Y:S01]  /*9ef0*/  ISETP.GT.AND P0, PT, R7, 0x8, P3 ;  /* 0x000000080700780c */ /* 0x000fe20001f04270 */
[-C--:B------:R-:W-:Y:S01]  /*9f00*/  FMUL R151, R151, R0.reuse ;  /* 0x0000000097977220 */ /* 0x080fe20000400000 */
[----:B------:R-:W-:Y:S01]  /*9f10*/  F2FP.F16.F32.PACK_AB R141, RZ, R141 ;  /* 0x0000008dff8d723e */ /* 0x000fe200000000ff */
[----:B------:R-:W-:Y:S01]  /*9f20*/  FMUL R88, R88, R0 ;  /* 0x0000000058587220 */ /* 0x000fe20000400000 */
[----:B------:R-:W-:Y:S01]  /*9f30*/  F2FP.F16.F32.PACK_AB R142, RZ, R142 ;  /* 0x0000008eff8e723e */ /* 0x000fe200000000ff */
[-C--:B------:R-:W-:Y:S01]  /*9f40*/  FMUL R89, R89, R0.reuse ;  /* 0x0000000059597220 */ /* 0x080fe20000400000 */
[----:B------:R-:W-:Y:S01]  /*9f50*/  F2FP.F16.F32.PACK_AB R143, RZ, R143 ;  /* 0x0000008fff8f723e */ /* 0x000fe200000000ff */
[-C--:B------:R-:W-:Y:S01]  /*9f60*/  FMUL R90, R90, R0.reuse ;  /* 0x000000005a5a7220 */ /* 0x080fe20000400000 */
[----:B------:R-:W-:Y:S01]  /*9f70*/  ISETP.GT.AND P3, PT, R8, 0x30, PT ;  /* 0x000000300800780c */ /* 0x000fe20003f64270 */
[----:B------:R-:W-:Y:S01]  /*9f80*/  FMUL R91, R91, R0 ;  /* 0x000000005b5b7220 */ /* 0x000fe20000400000 */
[----:B------:R-:W-:Y:S01]  /*9f90*/  F2FP.F16.F32.PACK_AB R144, RZ, R144 ;  /* 0x00000090ff90723e */ /* 0x000fe200000000ff */
[----:B------:R-:W-:Y:S01]  /*9fa0*/  FMUL R92, R92, R0 ;  /* 0x000000005c5c7220 */ /* 0x000fe20000400000 */
[----:B------:R-:W-:Y:S01]  /*9fb0*/  F2FP.F16.F32.PACK_AB R145, RZ, R145 ;  /* 0x00000091ff91723e */ /* 0x000fe200000000ff */
[--C-:B------:R-:W-:Y:S01]  /*9fc0*/  @P0 IMAD.MOV.U32 R12, RZ, RZ, R156.reuse ;  /* 0x000000ffff0c0224 */ /* 0x100fe200078e009c */
[----:B------:R-:W-:Y:S01]  /*9fd0*/  F2FP.F16.F32.PACK_AB R146, RZ, R146 ;  /* 0x00000092ff92723e */ /* 0x000fe200000000ff */
[--C-:B------:R-:W-:Y:S01]  /*9fe0*/  @P0 IMAD.MOV.U32 R13, RZ, RZ, R157.reuse ;  /* 0x000000ffff0d0224 */ /* 0x100fe200078e009d */
[----:B------:R-:W-:Y:S01]  /*9ff0*/  F2FP.F16.F32.PACK_AB R147, RZ, R147 ;  /* 0x00000093ff93723e */ /* 0x000fe200000000ff */
[----:B------:R-:W-:Y:S01]  /*a000*/  FMUL R93, R93, R0 ;  /* 0x000000005d5d7220 */ /* 0x000fe20000400000 */
[----:B------:R-:W-:Y:S01]  /*a010*/  F2FP.F16.F32.PACK_AB R148, RZ, R148 ;  /* 0x00000094ff94723e */ /* 0x000fe200000000ff */
[-C--:B------:R-:W-:Y:S01]  /*a020*/  FMUL R94, R94, R0.reuse ;  /* 0x000000005e5e7220 */ /* 0x080fe20000400000 */
[----:B------:R0:W-:Y:S01]  /*a030*/  @P0 STG.E.U16 desc[UR12][R12.64+0x20], R130 ;  /* 0x000020820c000986 */ /* 0x0001e2000c10150c */
[----:B------:R-:W-:Y:S01]  /*a040*/  ISETP.GT.AND P0, PT, R7, 0x8, P2 ;  /* 0x000000080700780c */ /* 0x000fe20001704270 */
[-C--:B------:R-:W-:Y:S01]  /*a050*/  FMUL R95, R95, R0.reuse ;  /* 0x000000005f5f7220 */ /* 0x080fe20000400000 */
[----:B------:R-:W-:Y:S01]  /*a060*/  ISETP.GT.AND P2, PT, R8, 0x18, PT ;  /* 0x000000180800780c */ /* 0x000fe20003f44270 */
[-C--:B------:R-:W-:Y:S01]  /*a070*/  FMUL R96, R96, R0.reuse ;  /* 0x0000000060607220 */ /* 0x080fe20000400000 */
[----:B------:R-:W-:Y:S01]  /*a080*/  F2FP.F16.F32.PACK_AB R149, RZ, R149 ;  /* 0x00000095ff95723e */ /* 0x000fe200000000ff */
[----:B------:R-:W-:Y:S01]  /*a090*/  FMUL R97, R97, R0 ;  /* 0x0000000061617220 */ /* 0x000fe20000400000 */
[----:B------:R-:W-:Y:S01]  /*a0a0*/  F2FP.F16.F32.PACK_AB R150, RZ, R150 ;  /* 0x00000096ff96723e */ /* 0x000fe200000000ff */
[-C--:B------:R-:W-:Y:S01]  /*a0b0*/  FMUL R98, R98, R0.reuse ;  /* 0x0000000062627220 */ /* 0x080fe20000400000 */
[----:B------:R-:W-:Y:S01]  /*a0c0*/  F2FP.F16.F32.PACK_AB R151, RZ, R151 ;  /* 0x00000097ff97723e */ /* 0x000fe200000000ff */
[-C--:B------:R-:W-:Y:S01]  /*a0d0*/  FMUL R99, R99, R0.reuse ;  /* 0x0000000063637220 */ /* 0x080fe20000400000 */
[C---:B------:R-:W-:Y:S01]  /*a0e0*/  LOP3.LUT R17, R9.reuse, 0x10, RZ, 0xfc, !PT ;  /* 0x0000001009117812 */ /* 0x040fe200078efcff */
[----:B------:R-:W-:Y:S01]  /*a0f0*/  FMUL R100, R100, R0 ;  /* 0x0000000064647220 */ /* 0x000fe20000400000 */
[----:B------:R-:W-:Y:S01]  /*a100*/  F2FP.F16.F32.PACK_AB R88, RZ, R88 ;  /* 0x00000058ff58723e */ /* 0x000fe200000000ff */
[--C-:B0-----:R-:W-:Y:S01]  /*a110*/  @P0 IMAD.MOV.U32 R12, RZ, RZ, R156.reuse ;  /* 0x000000ffff0c0224 */ /* 0x101fe200078e009c */
[----:B------:R-:W-:Y:S01]  /*a120*/  LOP3.LUT R19, R9, 0x12, RZ, 0xfc, !PT ;  /* 0x0000001209137812 */ /* 0x000fe200078efcff */
[----:B------:R-:W-:Y:S01]  /*a130*/  @P0 IMAD.MOV.U32 R13, RZ, RZ, R157 ;  /* 0x000000ffff0d0224 */ /* 0x000fe200078e009d */
[----:B------:R-:W-:Y:S01]  /*a140*/  F2FP.F16.F32.PACK_AB R89, RZ, R89 ;  /* 0x00000059ff59723e */ /* 0x000fe200000000ff */
[----:B------:R-:W-:Y:S01]  /*a150*/  FMUL R101, R101, R0 ;  /* 0x0000000065657220 */ /* 0x000fe20000400000 */
[----:B------:R-:W-:Y:S01]  /*a160*/  F2FP.F16.F32.PACK_AB R90, RZ, R90 ;  /* 0x0000005aff5a723e */ /* 0x000fe200000000ff */
[----:B------:R-:W-:Y:S01]  /*a170*/  FMUL R102, R102, R0 ;  /* 0x0000000066667220 */ /* 0x000fe20000400000 */
[----:B------:R0:W-:Y:S01]  /*a180*/  @P0 STG.E.U16 desc[UR12][R12.64+0x22], R131 ;  /* 0x000022830c000986 */ /* 0x0001e2000c10150c */
[----:B------:R-:W-:Y:S01]  /*a190*/  IADD3 R4, P0, R9, R2, RZ ;  /* 0x0000000209047210 */ /* 0x000fe20007f1e0ff */
[-C--:B------:R-:W-:Y:S01]  /*a1a0*/  FMUL R103, R103, R0.reuse ;  /* 0x0000000067677220 */ /* 0x080fe20000400000 */
[----:B------:R-:W-:Y:S01]  /*a1b0*/  F2FP.F16.F32.PACK_AB R91, RZ, R91 ;  /* 0x0000005bff5b723e */ /* 0x000fe200000000ff */
[----:B------:R-:W-:Y:S01]  /*a1c0*/  FMUL R104, R104, R0 ;  /* 0x0000000068687220 */ /* 0x000fe20000400000 */
[----:B------:R-:W-:Y:S01]  /*a1d0*/  F2FP.F16.F32.PACK_AB R92, RZ, R92 ;  /* 0x0000005cff5c723e */ /* 0x000fe200000000ff */
[--C-:B------:R-:W-:Y:S01]  /*a1e0*/  IMAD.X R5, R15, 0x1, R3.reuse, P0 ;  /* 0x000000010f057824 */ /* 0x100fe200000e0603 */
[----:B------:R-:W-:Y:S01]  /*a1f0*/  IADD3 R20, P0, R11, R2, RZ ;  /* 0x000000020b147210 */ /* 0x000fe20007f1e0ff */
[-C--:B------:R-:W-:Y:S01]  /*a200*/  FMUL R105, R105, R0.reuse ;  /* 0x0000000069697220 */ /* 0x080fe20000400000 */
[----:B------:R-:W-:Y:S01]  /*a210*/  LOP3.LUT R23, R9, 0x22, RZ, 0xfc, !PT ;  /* 0x0000002209177812 */ /* 0x000fe200078efcff */
[-C--:B------:R-:W-:Y:S01]  /*a220*/  FMUL R106, R106, R0.reuse ;  /* 0x000000006a6a7220 */ /* 0x080fe20000400000 */
[----:B------:R-:W-:Y:S01]  /*a230*/  F2FP.F16.F32.PACK_AB R93, RZ, R93 ;  /* 0x0000005dff5d723e */ /* 0x000fe200000000ff */
[----:B------:R-:W-:Y:S01]  /*a240*/  IMAD.X R21, R15, 0x1, R3, P0 ;  /* 0x000000010f157824 */ /* 0x000fe200000e0603 */
        /* <DEDUP_REMOVED lines=28> */
[----:B------:R-:W-:Y:S01]  /*a410*/  ISETP.GT.AND P0, PT, R7, 0x8, P2 ;  /* 0x000000080700780c */ /* 0x000fe20001704270 */
[-C--:B------:R-:W-:Y:S01]  /*a420*/  FMUL R119, R119, R0.reuse ;  /* 0x0000000077777220 */ /* 0x080fe20000400000 */
[----:B------:R-:W-:Y:S01]  /*a430*/  ISETP.GT.AND P2, PT, R8, 0x20, PT ;  /* 0x000000200800780c */ /* 0x000fe20003f44270 */
        /* <DEDUP_REMOVED lines=10> */
[----:B0-----:R-:W-:Y:S01]  /*a4e0*/  @P0 IMAD.MOV.U32 R12, RZ, RZ, R156 ;  /* 0x000000ffff0c0224 */ /* 0x001fe200078e009c */
[----:B------:R-:W-:Y:S01]  /*a4f0*/  F2FP.F16.F32.PACK_AB R111, RZ, R111 ;  /* 0x0000006fff6f723e */ /* 0x000fe200000000ff */
[--C-:B------:R-:W-:Y:S01]  /*a500*/  @P0 IMAD.MOV.U32 R13, RZ, RZ, R157.reuse ;  /* 0x000000ffff0d0224 */ /* 0x100fe200078e009d */
[----:B------:R-:W-:Y:S01]  /*a510*/  PRMT R6, R110, 0x7610, R6 ;  /* 0x000076106e067816 */ /* 0x000fe20000000006 */
        /* <DEDUP_REMOVED lines=15> */
[----:B------:R-:W-:Y:S01]  /*a610*/  FMUL R68, R68, R0 ;  /* 0x0000000044447220 */ /* 0x000fe20000400000 */
[----:B------:R-:W-:Y:S01]  /*a620*/  F2FP.F16.F32.PACK_AB R117, RZ, R117 ;  /* 0x00000075ff75723e */ /* 0x000fe200000000ff */
[--C-:B0-----:R-:W-:Y:S01]  /*a630*/  @P0 IMAD.MOV.U32 R12, RZ, RZ, R156.reuse ;  /* 0x000000ffff0c0224 */ /* 0x101fe200078e009c */
[----:B------:R-:W-:Y:S01]  /*a640*/  F2FP.F16.F32.PACK_AB R118, RZ, R118 ;  /* 0x00000076ff76723e */ /* 0x000fe200000000ff */
[--C-:B------:R-:W-:Y:S01]  /*a650*/  @P0 IMAD.MOV.U32 R13, RZ, RZ, R157.reuse ;  /* 0x000000ffff0d0224 */ /* 0x100fe200078e009d */
[----:B------:R-:W-:Y:S01]  /*a660*/  F2FP.F16.F32.PACK_AB R119, RZ, R119 ;  /* 0x00000077ff77723e */ /* 0x000fe200000000ff */
[----:B------:R-:W-:Y:S01]  /*a670*/  FMUL R69, R69, R0 ;  /* 0x0000000045457220 */ /* 0x000fe20000400000 */
[----:B------:R-:W-:Y:S01]  /*a680*/  F2FP.F16.F32.PACK_AB R56, RZ, R56 ;  /* 0x00000038ff38723e */ /* 0x000fe200000000ff */
        /* <DEDUP_REMOVED lines=15> */
[----:B------:R-:W-:Y:S01]  /*a780*/  @P0 STG.E.U16 desc[UR12][R2.64+0x40], R136 ;  /* 0x0000408802000986 */ /* 0x000fe2000c10150c */
        /* <DEDUP_REMOVED lines=97> */
[----:B0-----:R-:W-:Y:S01]  /*ada0*/  @P0 IMAD.MOV.U32 R12, RZ, RZ, R156 ;  /* 0x000000ffff0c0224 */ /* 0x001fe200078e009c */
[----:B------:R-:W-:Y:S01]  /*adb0*/  F2FP.F16.F32.PACK_AB R38, RZ, R38 ;  /* 0x00000026ff26723e */ /* 0x000fe200000000ff */
[----:B------:R-:W-:Y:S01]  /*adc0*/  @P0 IMAD.MOV.U32 R13, RZ, RZ, R157 ;  /* 0x000000ffff0d0224 */ /* 0x000fe200078e009d */
[----:B------:R-:W-:Y:S01]  /*add0*/  F2FP.F16.F32.PACK_AB R39, RZ, R39 ;  /* 0x00000027ff27723e */ /* 0x000fe200000000ff */
[----:B------:R-:W-:Y:S01]  /*ade0*/  FMUL R53, R53, R0 ;  /* 0x0000000035357220 */ /* 0x000fe20000400000 */
[----:B------:R-:W-:Y:S01]  /*adf0*/  F2FP.F16.F32.PACK_AB R40, RZ, R40 ;  /* 0x00000028ff28723e */ /* 0x000fe200000000ff */
[-C--:B------:R-:W-:Y:S01]  /*ae00*/  FMUL R54, R54, R0.reuse ;  /* 0x0000000036367220 */ /* 0x080fe20000400000 */
[----:B------:R0:W-:Y:S01]  /*ae10*/  @P0 STG.E.U16 desc[UR12][R12.64+0x50], R142 ;  /* 0x0000508e0c000986 */ /* 0x0001e2000c10150c */
[----:B------:R-:W-:Y:S01]  /*ae20*/  ISETP.GT.AND P0, PT, R7, 0x8, P5 ;  /* 0x000000080700780c */ /* 0x000fe20002f04270 */
[----:B------:R-:W-:Y:S01]  /*ae30*/  FMUL R0, R55, R0 ;  /* 0x0000000037007220 */ /* 0x000fe20000400000 */
[----:B------:R-:W-:-:S02]  /*ae40*/  F2FP.F16.F32.PACK_AB R41, RZ, R41 ;  /* 0x00000029ff29723e */ /* 0x000fc400000000ff */
[----:B------:R-:W-:Y:S02]  /*ae50*/  F2FP.F16.F32.PACK_AB R42, RZ, R42 ;  /* 0x0000002aff2a723e */ /* 0x000fe400000000ff */
[----:B------:R-:W-:Y:S02]  /*ae60*/  F2FP.F16.F32.PACK_AB R43, RZ, R43 ;  /* 0x0000002bff2b723e */ /* 0x000fe400000000ff */
[----:B------:R-:W-:Y:S02]  /*ae70*/  F2FP.F16.F32.PACK_AB R44, RZ, R44 ;  /* 0x0000002cff2c723e */ /* 0x000fe400000000ff */
[----:B------:R-:W-:Y:S02]  /*ae80*/  F2FP.F16.F32.PACK_AB R45, RZ, R45 ;  /* 0x0000002dff2d723e */ /* 0x000fe400000000ff */
[----:B------:R-:W-:Y:S01]  /*ae90*/  F2FP.F16.F32.PACK_AB R46, RZ, R46 ;  /* 0x0000002eff2e723e */ /* 0x000fe200000000ff */
[----:B0-----:R-:W-:Y:S01]  /*aea0*/  @P0 IMAD.MOV.U32 R12, RZ, RZ, R156 ;  /* 0x000000ffff0c0224 */ /* 0x001fe200078e009c */
[----:B------:R-:W-:Y:S01]  /*aeb0*/  F2FP.F16.F32.PACK_AB R47, RZ, R47 ;  /* 0x0000002fff2f723e */ /* 0x000fe200000000ff */
[----:B------:R-:W-:Y:S01]  /*aec0*/  @P0 IMAD.MOV.U32 R13, RZ, RZ, R157 ;  /* 0x000000ffff0d0224 */ /* 0x000fe200078e009d */
[----:B------:R-:W-:-:S02]  /*aed0*/  F2FP.F16.F32.PACK_AB R48, RZ, R48 ;  /* 0x00000030ff30723e */ /* 0x000fc400000000ff */
[----:B------:R-:W-:Y:S02]  /*aee0*/  F2FP.F16.F32.PACK_AB R49, RZ, R49 ;  /* 0x00000031ff31723e */ /* 0x000fe400000000ff */
[----:B------:R0:W-:Y:S01]  /*aef0*/  @P0 STG.E.U16 desc[UR12][R12.64+0x52], R143 ;  /* 0x0000528f0c000986 */ /* 0x0001e2000c10150c */
[----:B------:R-:W-:Y:S02]  /*af00*/  ISETP.GT.AND P0, PT, R7, RZ, P3 ;  /* 0x000000ff0700720c */ /* 0x000fe40001f04270 */
[----:B------:R-:W-:Y:S02]  /*af10*/  F2FP.F16.F32.PACK_AB R50, RZ, R50 ;  /* 0x00000032ff32723e */ /* 0x000fe400000000ff */
[----:B------:R-:W-:Y:S02]  /*af20*/  F2FP.F16.F32.PACK_AB R51, RZ, R51 ;  /* 0x00000033ff33723e */ /* 0x000fe400000000ff */
[----:B------:R-:W-:Y:S02]  /*af30*/  F2FP.F16.F32.PACK_AB R52, RZ, R52 ;  /* 0x00000034ff34723e */ /* 0x000fe400000000ff */
[----:B------:R-:W-:-:S02]  /*af40*/  F2FP.F16.F32.PACK_AB R53, RZ, R53 ;  /* 0x00000035ff35723e */ /* 0x000fc400000000ff */
[----:B------:R-:W-:-:S03]  /*af50*/  F2FP.F16.F32.PACK_AB R54, RZ, R54 ;  /* 0x00000036ff36723e */ /* 0x000fc600000000ff */
[----:B------:R-:W-:Y:S01]  /*af60*/  @P0 STG.E.U16 desc[UR12][R2.64+0x60], R144 ;  /* 0x0000609002000986 */ /* 0x000fe2000c10150c */
[----:B------:R-:W-:-:S13]  /*af70*/  ISETP.GT.AND P0, PT, R7, RZ, P1 ;  /* 0x000000ff0700720c */ /* 0x000fda0000f04270 */
[----:B------:R-:W-:Y:S01]  /*af80*/  @P0 STG.E.U16 desc[UR12][R2.64+0x62], R145 ;  /* 0x0000629102000986 */ /* 0x000fe2000c10150c */
[----:B------:R-:W-:-:S13]  /*af90*/  ISETP.GT.AND P0, PT, R7, 0x8, P3 ;  /* 0x000000080700780c */ /* 0x000fda0001f04270 */
[----:B0-----:R-:W-:Y:S02]  /*afa0*/  @P0 IMAD.MOV.U32 R12, RZ, RZ, R156 ;  /* 0x000000ffff0c0224 */ /* 0x001fe400078e009c */
[----:B------:R-:W-:-:S05]  /*afb0*/  @P0 IMAD.MOV.U32 R13, RZ, RZ, R157 ;  /* 0x000000ffff0d0224 */ /* 0x000fca00078e009d */
[----:B------:R0:W-:Y:S01]  /*afc0*/  @P0 STG.E.U16 desc[UR12][R12.64+0x60], R146 ;  /* 0x000060920c000986 */ /* 0x0001e2000c10150c */
[----:B------:R-:W-:-:S13]  /*afd0*/  ISETP.GT.AND P0, PT, R7, 0x8, P1 ;  /* 0x000000080700780c */ /* 0x000fda0000f04270 */
[----:B0-----:R-:W-:Y:S02]  /*afe0*/  @P0 IMAD.MOV.U32 R12, RZ, RZ, R156 ;  /* 0x000000ffff0c0224 */ /* 0x001fe400078e009c */
[----:B------:R-:W-:-:S05]  /*aff0*/  @P0 IMAD.MOV.U32 R13, RZ, RZ, R157 ;  /* 0x000000ffff0d0224 */ /* 0x000fca00078e009d */
[----:B------:R0:W-:Y:S01]  /*b000*/  @P0 STG.E.U16 desc[UR12][R12.64+0x62], R147 ;  /* 0x000062930c000986 */ /* 0x0001e2000c10150c */
[----:B------:R-:W-:-:S13]  /*b010*/  ISETP.GT.AND P0, PT, R7, RZ, P2 ;  /* 0x000000ff0700720c */ /* 0x000fda0001704270 */
[----:B------:R-:W-:Y:S01]  /*b020*/  @P0 STG.E.U16 desc[UR12][R2.64+0x70], R148 ;  /* 0x0000709402000986 */ /* 0x000fe2000c10150c */
[----:B------:R-:W-:-:S04]  /*b030*/  ISETP.GT.AND P0, PT, R8, 0x39, PT ;  /* 0x000000390800780c */ /* 0x000fc80003f04270 */
        /* <DEDUP_REMOVED lines=10> */
[----:B------:R-:W-:-:S05]  /*b0e0*/  IADD3 R126, P6, R17, R2, RZ ;  /* 0x00000002117e7210 */ /* 0x000fca0007fde0ff */
[----:B------:R-:W-:Y:S01]  /*b0f0*/  IMAD.X R127, R15, 0x1, R3, P6 ;  /* 0x000000010f7f7824 */ /* 0x000fe200030e0603 */
[----:B------:R-:W-:-:S13]  /*b100*/  ISETP.GT.AND P6, PT, R7, 0x40, P4 ;  /* 0x000000400700780c */ /* 0x000fda00027c4270 */
[----:B------:R-:W-:Y:S01]  /*b110*/  @P6 STG.E.U16 desc[UR12][R4.64], R88 ;  /* 0x0000005804006986 */ /* 0x000fe2000c10150c */
[----:B------:R-:W-:-:S05]  /*b120*/  IADD3 R120, P6, R19, R2, RZ ;  /* 0x0000000213787210 */ /* 0x000fca0007fde0ff */
[----:B------:R-:W-:Y:S01]  /*b130*/  IMAD.X R121, R15, 0x1, R3, P6 ;  /* 0x000000010f797824 */ /* 0x000fe200030e0603 */
[----:B------:R-:W-:-:S04]  /*b140*/  ISETP.GT.AND P6, PT, R8, 0x1, PT ;  /* 0x000000010800780c */ /* 0x000fc80003fc4270 */
[----:B------:R-:W-:-:S13]  /*b150*/  ISETP.GT.AND P6, PT, R7, 0x40, P6 ;  /* 0x000000400700780c */ /* 0x000fda00037c4270 */
[----:B------:R1:W-:Y:S01]  /*b160*/  @P6 STG.E.U16 desc[UR12][R20.64], R89 ;  /* 0x0000005914006986 */ /* 0x0003e2000c10150c */
[----:B0-----:R-:W-:-:S05]  /*b170*/  IADD3 R12, P6, R9, R156, RZ ;  /* 0x0000009c090c7210 */ /* 0x001fca0007fde0ff */
[----:B------:R-:W-:Y:S01]  /*b180*/  IMAD.X R13, R15, 0x1, R157, P6 ;  /* 0x000000010f0d7824 */ /* 0x000fe200030e069d */
[----:B------:R-:W-:Y:S02]  /*b190*/  ISETP.GT.AND P6, PT, R7, 0x48, P4 ;  /* 0x000000480700780c */ /* 0x000fe400027c4270 */
[----:B-1----:R-:W-:-:S11]  /*b1a0*/  LOP3.LUT R21, R9, 0x20, RZ, 0xfc, !PT ;  /* 0x0000002009157812 */ /* 0x002fd600078efcff */
[----:B------:R-:W-:Y:S01]  /*b1b0*/  @P6 STG.E.U16 desc[UR12][R12.64], R90 ;  /* 0x0000005a0c006986 */ /* 0x000fe2000c10150c */
[----:B------:R-:W-:-:S05]  /*b1c0*/  IADD3 R88, P6, R11, R156, RZ ;  /* 0x0000009c0b587210 */ /* 0x000fca0007fde0ff */
[----:B------:R-:W-:Y:S01]  /*b1d0*/  IMAD.X R89, R15, 0x1, R157, P6 ;  /* 0x000000010f597824 */ /* 0x000fe200030e069d */
[----:B------:R-:W-:-:S04]  /*b1e0*/  ISETP.GT.AND P6, PT, R8, 0x1, PT ;  /* 0x000000010800780c */ /* 0x000fc80003fc4270 */
[----:B------:R-:W-:-:S13]  /*b1f0*/  ISETP.GT.AND P6, PT, R7, 0x48, P6 ;  /* 0x000000480700780c */ /* 0x000fda00037c4270 */
[----:B------:R0:W-:Y:S01]  /*b200*/  @P6 STG.E.U16 desc[UR12][R88.64], R91 ;  /* 0x0000005b58006986 */ /* 0x0001e2000c10150c */
[----:B------:R-:W-:-:S05]  /*b210*/  IADD3 R124, P6, R21, R2, RZ ;  /* 0x00000002157c7210 */ /* 0x000fca0007fde0ff */
[----:B------:R-:W-:Y:S01]  /*b220*/  IMAD.X R125, R15, 0x1, R3, P6 ;  /* 0x000000010f7d7824 */ /* 0x000fe200030e0603 */
[----:B------:R-:W-:-:S04]  /*b230*/  ISETP.GT.AND P6, PT, R8, 0x8, PT ;  /* 0x000000080800780c */ /* 0x000fc80003fc4270 */
[----:B------:R-:W-:Y:S02]  /*b240*/  ISETP.GT.AND P6, PT, R7, 0x40, P6 ;  /* 0x000000400700780c */ /* 0x000fe400037c4270 */
[----:B0-----:R-:W-:-:S11]  /*b250*/  LOP3.LUT R89, R9, 0x30, RZ, 0xfc, !PT ;  /* 0x0000003009597812 */ /* 0x001fd600078efcff */
[----:B------:R0:W-:Y:S01]  /*b260*/  @P6 STG.E.U16 desc[UR12][R126.64], R92 ;  /* 0x0000005c7e006986 */ /* 0x0001e2000c10150c */
        /* <DEDUP_REMOVED lines=8> */
[----:B------:R-:W-:-:S13]  /*b2f0*/  ISETP.GT.AND P6, PT, R7, 0x48, P6 ;  /* 0x000000480700780c */ /* 0x000fda00037c4270 */
[----:B------:R2:W-:Y:S01]  /*b300*/  @P6 STG.E.U16 desc[UR12][R90.64], R94 ;  /* 0x0000005e5a006986 */ /* 0x0005e2000c10150c */
[----:B0-----:R-:W-:-:S05]  /*b310*/  IADD3 R92, P6, R19, R156, RZ ;  /* 0x0000009c135c7210 */ /* 0x001fca0007fde0ff */
[----:B-1----:R-:W-:Y:S01]  /*b320*/  IMAD.X R93, R15, 0x1, R157, P6 ;  /* 0x000000010f5d7824 */ /* 0x002fe200030e069d */
[----:B------:R-:W-:-:S04]  /*b330*/  ISETP.GT.AND P6, PT, R8, 0x9, PT ;  /* 0x000000090800780c */ /* 0x000fc80003fc4270 */
[----:B------:R-:W-:Y:S02]  /*b340*/  ISETP.GT.AND P6, PT, R7, 0x48, P6 ;  /* 0x000000480700780c */ /* 0x000fe400037c4270 */
[----:B--2---:R-:W-:-:S11]  /*b350*/  LOP3.LUT R91, R9, 0x32, RZ, 0xfc, !PT ;  /* 0x00000032095b7812 */ /* 0x004fd600078efcff */
        /* <DEDUP_REMOVED lines=84> */
[----:B------:R-:W-:Y:S02]  /*b8a0*/  ISETP.GT.AND P6, PT, R7, 0x48, P5 ;  /* 0x000000480700780c */ /* 0x000fe40002fc4270 */
[----:B--2---:R-:W-:Y:S02]  /*b8b0*/  LOP3.LUT R107, R9, 0x72, RZ, 0xfc, !PT ;  /* 0x00000072096b7812 */ /* 0x004fe400078efcff */
[----:B------:R-:W-:-:S09]  /*b8c0*/  PRMT R6, R56, 0x7610, R6 ;  /* 0x0000761038067816 */ /* 0x000fd20000000006 */
[----:B------:R0:W-:Y:S01]  /*b8d0*/  @P6 STG.E.U16 desc[UR12][R108.64], R111 ;  /* 0x0000006f6c006986 */ /* 0x0001e2000c10150c */
[----:B------:R-:W-:-:S05]  /*b8e0*/  IADD3 R110, P6, R105, R2, RZ ;  /* 0x00000002696e7210 */ /* 0x000fca0007fde0ff */
[----:B0-----:R-:W-:Y:S01]  /*b8f0*/  IMAD.X R111, R15, 0x1, R3, P6 ;  /* 0x000000010f6f7824 */ /* 0x001fe200030e0603 */
[----:B------:R-:W-:-:S13]  /*b900*/  ISETP.GT.AND P6, PT, R7, 0x40, P3 ;  /* 0x000000400700780c */ /* 0x000fda0001fc4270 */
[----:B------:R0:W-:Y:S01]  /*b910*/  @P6 STG.E.U16 desc[UR12][R124.64], R112 ;  /* 0x000000707c006986 */ /* 0x0001e2000c10150c */
[----:B------:R-:W-:-:S05]  /*b920*/  IADD3 R120, P6, R107, R2, RZ ;  /* 0x000000026b787210 */ /* 0x000fca0007fde0ff */
[----:B------:R-:W-:Y:S01]  /*b930*/  IMAD.X R121, R15, 0x1, R3, P6 ;  /* 0x000000010f797824 */ /* 0x000fe200030e0603 */
        /* <DEDUP_REMOVED lines=10> */
[----:B0-----:R-:W-:-:S05]  /*b9e0*/  IADD3 R112, P6, R105, R156, RZ ;  /* 0x0000009c69707210 */ /* 0x001fca0007fde0ff */
[----:B-1----:R-:W-:Y:S01]  /*b9f0*/  IMAD.X R113, R15, 0x1, R157, P6 ;  /* 0x000000010f717824 */ /* 0x002fe200030e069d */
[----:B------:R-:W-:-:S13]  /*ba00*/  ISETP.GT.AND P6, PT, R7, 0x40, P2 ;  /* 0x000000400700780c */ /* 0x000fda00017c4270 */
[----:B------:R0:W-:Y:S01]  /*ba10*/  @P6 STG.E.U16 desc[UR12][R110.64], R116 ;  /* 0x000000746e006986 */ /* 0x0001e2000c10150c */
[----:B--2---:R-:W-:-:S05]  /*ba20*/  IADD3 R114, P6, R107, R156, RZ ;  /* 0x0000009c6b727210 */ /* 0x004fca0007fde0ff */
[----:B---3--:R-:W-:Y:S01]  /*ba30*/  IMAD.X R115, R15, 0x1, R157, P6 ;  /* 0x000000010f737824 */ /* 0x008fe200030e069d */
        /* <DEDUP_REMOVED lines=9> */
[----:B------:R-:W-:Y:S01]  /*bad0*/  @P6 STG.E.U16 desc[UR12][R114.64], R119 ;  /* 0x0000007772006986 */ /* 0x000fe2000c10150c */
[----:B0-----:R-:W-:-:S05]  /*bae0*/  IADD3 R116, P6, R17, R4, RZ ;  /* 0x0000000411747210 */ /* 0x001fca0007fde0ff */
[----:B-1----:R-:W-:Y:S01]  /*baf0*/  IMAD.X R117, R15, 0x1, R5, P6 ;  /* 0x000000010f757824 */ /* 0x002fe200030e0605 */
[----:B------:R-:W-:-:S13]  /*bb00*/  ISETP.GT.AND P6, PT, R7, 0x80, P4 ;  /* 0x000000800700780c */ /* 0x000fda00027c4270 */
[----:B------:R0:W-:Y:S01]  /*bb10*/  @P6 STG.E.U16 desc[UR12][R2.64], R6 ;  /* 0x0000000602006986 */ /* 0x0001e2000c10150c */
[----:B--2---:R-:W-:-:S05]  /*bb20*/  IADD3 R112, P6, R19, R4, RZ ;  /* 0x0000000413707210 */ /* 0x004fca0007fde0ff */
[----:B------:R-:W-:Y:S01]  /*bb30*/  IMAD.X R113, R15, 0x1, R5, P6 ;  /* 0x000000010f717824 */ /* 0x000fe200030e0605 */
[----:B------:R-:W-:-:S04]  /*bb40*/  ISETP.GT.AND P6, PT, R8, 0x1, PT ;  /* 0x000000010800780c */ /* 0x000fc80003fc4270 */
[----:B------:R-:W-:Y:S02]  /*bb50*/  ISETP.GT.AND P6, PT, R7, 0x80, P6 ;  /* 0x000000800700780c */ /* 0x000fe400037c4270 */
[----:B0-----:R-:W-:-:S11]  /*bb60*/  PRMT R6, R62, 0x7610, R6 ;  /* 0x000076103e067816 */ /* 0x001fd60000000006 */
[----:B------:R0:W-:Y:S01]  /*bb70*/  @P6 STG.E.U16 desc[UR12][R108.64], R57 ;  /* 0x000000396c006986 */ /* 0x0001e2000c10150c */
[----:B------:R-:W-:-:S05]  /*bb80*/  IADD3 R56, P6, R9, R12, RZ ;  /* 0x0000000c09387210 */ /* 0x000fca0007fde0ff */
[----:B0-----:R-:W-:Y:S01]  /*bb90*/  IMAD.X R57, R15, 0x1, R13, P6 ;  /* 0x000000010f397824 */ /* 0x001fe200030e060d */
[----:B------:R-:W-:-:S13]  /*bba0*/  ISETP.GT.AND P6, PT, R7, 0x88, P4 ;  /* 0x000000880700780c */ /* 0x000fda00027c4270 */
        /* <DEDUP_REMOVED lines=19> */
[----:B------:R-:W-:-:S13]  /*bce0*/  ISETP.GT.AND P6, PT, R7, 0x88, P6 ;  /* 0x000000880700780c */ /* 0x000fda00037c4270 */
[----:B------:R-:W-:Y:S01]  /*bcf0*/  @P6 STG.E.U16 desc[UR12][R58.64], R6 ;  /* 0x000000063a006986 */ /* 0x000fe2000c10150c */
[----:B--2---:R-:W-:-:S05]  /*bd00*/  IADD3 R60, P6, R19, R12, RZ ;  /* 0x0000000c133c7210 */ /* 0x004fca0007fde0ff */
[----:B---3--:R-:W-:Y:S01]  /*bd10*/  IMAD.X R61, R15, 0x1, R13, P6 ;  /* 0x000000010f3d7824 */ /* 0x008fe200030e060d */
[----:B------:R-:W-:-:S04]  /*bd20*/  ISETP.GT.AND P6, PT, R8, 0x9, PT ;  /* 0x000000090800780c */ /* 0x000fc80003fc4270 */
[----:B------:R-:W-:-:S13]  /*bd30*/  ISETP.GT.AND P6, PT, R7, 0x88, P6 ;  /* 0x000000880700780c */ /* 0x000fda00037c4270 */
[----:B------:R0:W-:Y:S01]  /*bd40*/  @P6 STG.E.U16 desc[UR12][R60.64], R63 ;  /* 0x0000003f3c006986 */ /* 0x0001e2000c10150c */
[----:B------:R-:W-:-:S05]  /*bd50*/  IADD3 R62, P6, R89, R4, RZ ;  /* 0x00000004593e7210 */ /* 0x000fca0007fde0ff */
[----:B0-----:R-:W-:Y:S01]  /*bd60*/  IMAD.X R63, R15, 0x1, R5, P6 ;  /* 0x000000010f3f7824 */ /* 0x001fe200030e0605 */
        /* <DEDUP_REMOVED lines=22> */
[----:B------:R0:W-:Y:S01]  /*bed0*/  @P6 STG.E.U16 desc[UR12][R62.64], R68 ;  /* 0x000000443e006986 */ /* 0x0001e2000c10150c */
[----:B--2---:R-:W-:-:S05]  /*bee0*/  IADD3 R66, P6, R95, R4, RZ ;  /* 0x000000045f427210 */ /* 0x004fca0007fde0ff */
[----:B---3--:R-:W-:Y:S01]  /*bef0*/  IMAD.X R67, R15, 0x1, R5, P6 ;  /* 0x000000010f437824 */ /* 0x008fe200030e0605 */
        /* <DEDUP_REMOVED lines=14> */
[----:B------:R-:W-:Y:S01]  /*bfe0*/  IMAD.X R63, R15, 0x1, R5, P6 ;  /* 0x000000010f3f7824 */ /* 0x000fe200030e0605 */
[----:B------:R-:W-:-:S04]  /*bff0*/  ISETP.GT.AND P6, PT, R8, 0x20, PT ;  /* 0x000000200800780c */ /* 0x000fc80003fc4270 */
[----:B------:R-:W-:-:S13]  /*c000*/  ISETP.GT.AND P6, PT, R7, 0x80, P6 ;  /* 0x000000800700780c */ /* 0x000fda00037c4270 */
[----:B------:R0:W-:Y:S01]  /*c010*/  @P6 STG.E.U16 desc[UR12][R64.64], R72 ;  /* 0x0000004840006986 */ /* 0x0001e2000c10150c */
[----:B------:R-:W-:-:S05]  /*c020*/  IADD3 R68, P6, R99, R4, RZ ;  /* 0x0000000463447210 */ /* 0x000fca0007fde0ff */
[----:B-1----:R-:W-:Y:S01]  /*c030*/  IMAD.X R69, R15, 0x1, R5, P6 ;  /* 0x000000010f457824 */ /* 0x002fe200030e0605 */
[----:B------:R-:W-:-:S04]  /*c040*/  ISETP.GT.AND P6, PT, R8, 0x21, PT ;  /* 0x000000210800780c */ /* 0x000fc80003fc4270 */
[----:B------:R-:W-:-:S13]  /*c050*/  ISETP.GT.AND P6, PT, R7, 0x80, P6 ;  /* 0x000000800700780c */ /* 0x000fda00037c4270 */
[----:B------:R1:W-:Y:S01]  /*c060*/  @P6 STG.E.U16 desc[UR12][R66.64], R73 ;  /* 0x0000004942006986 */ /* 0x0003e2000c10150c */
[----:B--2---:R-:W-:-:S05]  /*c070*/  IADD3 R58, P6, R93, R12, RZ ;  /* 0x0000000c5d3a7210 */ /* 0x004fca0007fde0ff */
[----:B------:R-:W-:Y:S01]  /*c080*/  IMAD.X R59, R15, 0x1, R13, P6 ;  /* 0x000000010f3b7824 */ /* 0x000fe200030e060d */
[----:B------:R-:W-:-:S04]  /*c090*/  ISETP.GT.AND P6, PT, R8, 0x20, PT ;  /* 0x000000200800780c */ /* 0x000fc80003fc4270 */
[----:B------:R-:W-:-:S13]  /*c0a0*/  ISETP.GT.AND P6, PT, R7, 0x88, P6 ;  /* 0x000000880700780c */ /* 0x000fda00037c4270 */
[----:B------:R2:W-:Y:S01]  /*c0b0*/  @P6 STG.E.U16 desc[UR12][R58.64], R74 ;  /* 0x0000004a3a006986 */ /* 0x0005e2000c10150c */
[----:B---3--:R-:W-:-:S05]  /*c0c0*/  IADD3 R60, P6, R95, R12, RZ ;  /* 0x0000000c5f3c7210 */ /* 0x008fca0007fde0ff */
        /* <DEDUP_REMOVED lines=9> */
[----:B-1----:R-:W-:-:S05]  /*c160*/  IADD3 R66, P6, R103, R4, RZ ;  /* 0x0000000467427210 */ /* 0x002fca0007fde0ff */
[----:B------:R-:W-:Y:S01]  /*c170*/  IMAD.X R67, R15, 0x1, R5, P6 ;  /* 0x000000010f437824 */ /* 0x000fe200030e0605 */
        /* <DEDUP_REMOVED lines=9> */
[----:B------:R-:W-:-:S13]  /*c210*/  ISETP.GT.AND P6, PT, R7, 0x88, P5 ;  /* 0x000000880700780c */ /* 0x000fda0002fc4270 */
[----:B------:R3:W-:Y:S01]  /*c220*/  @P6 STG.E.U16 desc[UR12][R60.64], R79 ;  /* 0x0000004f3c006986 */ /* 0x0007e2000c10150c */
[----:B0-----:R-:W-:-:S05]  /*c230*/  IADD3 R62, P6, R105, R4, RZ ;  /* 0x00000004693e7210 */ /* 0x001fca0007fde0ff */
[----:B------:R-:W-:Y:S01]  /*c240*/  IMAD.X R63, R15, 0x1, R5, P6 ;  /* 0x000000010f3f7824 */ /* 0x000fe200030e0605 */
[----:B------:R-:W-:-:S13]  /*c250*/  ISETP.GT.AND P6, PT, R7, 0x80, P3 ;  /* 0x000000800700780c */ /* 0x000fda0001fc4270 */
[----:B------:R-:W-:Y:S01]  /*c260*/  @P6 STG.E.U16 desc[UR12][R64.64], R80 ;  /* 0x0000005040006986 */ /* 0x000fe2000c10150c */
[----:B-1----:R-:W-:-:S05]  /*c270*/  IADD3 R68, P6, R107, R4, RZ ;  /* 0x000000046b447210 */ /* 0x002fca0007fde0ff */
[----:B------:R-:W-:Y:S01]  /*c280*/  IMAD.X R69, R15, 0x1, R5, P6 ;  /* 0x000000010f457824 */ /* 0x000fe200030e0605 */
[----:B------:R-:W-:-:S13]  /*c290*/  ISETP.GT.AND P6, PT, R7, 0x80, P1 ;  /* 0x000000800700780c */ /* 0x000fda0000fc4270 */
[----:B------:R-:W-:Y:S01]  /*c2a0*/  @P6 STG.E.U16 desc[UR12][R66.64], R81 ;  /* 0x0000005142006986 */ /* 0x000fe2000c10150c */
[----:B------:R-:W-:-:S05]  /*c2b0*/  IADD3 R4, P6, R101, R12, RZ ;  /* 0x0000000c65047210 */ /* 0x000fca0007fde0ff */
[----:B------:R-:W-:Y:S01]  /*c2c0*/  IMAD.X R5, R15, 0x1, R13, P6 ;  /* 0x000000010f057824 */ /* 0x000fe200030e060d */
[----:B------:R-:W-:-:S13]  /*c2d0*/  ISETP.GT.AND P6, PT, R7, 0x88, P3 ;  /* 0x000000880700780c */ /* 0x000fda0001fc4270 */
[----:B------:R0:W-:Y:S01]  /*c2e0*/  @P6 STG.E.U16 desc[UR12][R4.64], R82 ;  /* 0x0000005204006986 */ /* 0x0001e2000c10150c */
[----:B--2---:R-:W-:-:S05]  /*c2f0*/  IADD3 R58, P6, R103, R12, RZ ;  /* 0x0000000c673a7210 */ /* 0x004fca0007fde0ff */
[----:B------:R-:W-:Y:S01]  /*c300*/  IMAD.X R59, R15, 0x1, R13, P6 ;  /* 0x000000010f3b7824 */ /* 0x000fe200030e060d */
        /* <DEDUP_REMOVED lines=10> */
[----:B------:R-:W-:-:S05]  /*c3b0*/  IADD3 R12, P6, R9, R2, RZ ;  /* 0x00000002090c7210 */ /* 0x000fca0007fde0ff */
[----:B------:R-:W-:Y:S01]  /*c3c0*/  IMAD.X R13, R15, 0x1, R3, P6 ;  /* 0x000000010f0d7824 */ /* 0x000fe200030e0603 */
        /* <DEDUP_REMOVED lines=8> */
[C---:B------:R-:W-:Y:S02]  /*c450*/  ISETP.GT.AND P6, PT, R7.reuse, 0xc0, P4 ;  /* 0x000000c00700780c */ /* 0x040fe400027c4270 */
[----:B------:R-:W-:-:S11]  /*c460*/  ISETP.GT.AND P4, PT, R7, 0xc8, P4 ;  /* 0x000000c80700780c */ /* 0x000fd60002784270 */
        /* <DEDUP_REMOVED lines=8> */
[----:B------:R-:W-:-:S04]  /*c4f0*/  ISETP.GT.AND P6, PT, R8, 0x1, PT ;  /* 0x000000010800780c */ /* 0x000fc80003fc4270 */
[----:B------:R1:W-:Y:S01]  /*c500*/  @P4 STG.E.U16 desc[UR12][R4.64], R26 ;  /* 0x0000001a04004986 */ /* 0x0003e2000c10150c */
[----:B------:R-:W-:-:S05]  /*c510*/  IADD3 R10, P4, R11, R56, RZ ;  /* 0x000000380b0a7210 */ /* 0x000fca0007f9e0ff */
[----:B------:R-:W-:Y:S01]  /*c520*/  IMAD.X R11, R15, 0x1, R57, P4 ;  /* 0x000000010f0b7824 */ /* 0x000fe200020e0639 */
[----:B------:R-:W-:Y:S02]  /*c530*/  ISETP.GT.AND P4, PT, R7, 0xc8, P6 ;  /* 0x000000c80700780c */ /* 0x000fe40003784270 */
[----:B------:R-:W-:-:S11]  /*c540*/  ISETP.GT.AND P6, PT, R8, 0x8, PT ;  /* 0x000000080800780c */ /* 0x000fd60003fc4270 */
[----:B------:R3:W-:Y:S01]  /*c550*/  @P4 STG.E.U16 desc[UR12][R10.64], R27 ;  /* 0x0000001b0a004986 */ /* 0x0007e2000c10150c */
[----:B--2---:R-:W-:-:S05]  /*c560*/  IADD3 R12, P4, R21, R2, RZ ;  /* 0x00000002150c7210 */ /* 0x004fca0007f9e0ff */
[----:B------:R-:W-:Y:S01]  /*c570*/  IMAD.X R13, R15, 0x1, R3, P4 ;  /* 0x000000010f0d7824 */ /* 0x000fe200020e0603 */
[----:B------:R-:W-:Y:S02]  /*c580*/  ISETP.GT.AND P4, PT, R7, 0xc0, P6 ;  /* 0x000000c00700780c */ /* 0x000fe40003784270 */
[----:B------:R-:W-:-:S11]  /*c590*/  ISETP.GT.AND P6, PT, R8, 0x9, PT ;  /* 0x000000090800780c */ /* 0x000fd60003fc4270 */
[----:B------:R-:W-:Y:S01]  /*c5a0*/  @P4 STG.E.U16 desc[UR12][R62.64], R28 ;  /* 0x0000001c3e004986 */ /* 0x000fe2000c10150c */
[----:B------:R-:W-:-:S05]  /*c5b0*/  IADD3 R24, P4, R23, R2, RZ ;  /* 0x0000000217187210 */ /* 0x000fca0007f9e0ff */
[----:B0-----:R-:W-:Y:S01]  /*c5c0*/  IMAD.X R25, R15, 0x1, R3, P4 ;  /* 0x000000010f197824 */ /* 0x001fe200020e0603 */
[----:B------:R-:W-:-:S13]  /*c5d0*/  ISETP.GT.AND P4, PT, R7, 0xc0, P6 ;  /* 0x000000c00700780c */ /* 0x000fda0003784270 */
[----:B------:R-:W-:Y:S01]  /*c5e0*/  @P4 STG.E.U16 desc[UR12][R60.64], R29 ;  /* 0x0000001d3c004986 */ /* 0x000fe2000c10150c */
[----:B-1----:R-:W-:-:S05]  /*c5f0*/  IADD3 R4, P4, R17, R56, RZ ;  /* 0x0000003811047210 */ /* 0x002fca0007f9e0ff */
[----:B------:R-:W-:Y:S01]  /*c600*/  IMAD.X R5, R15, 0x1, R57, P4 ;  /* 0x000000010f057824 */ /* 0x000fe200020e0639 */
[----:B------:R-:W-:-:S04]  /*c610*/  ISETP.GT.AND P4, PT, R8, 0x8, PT ;  /* 0x000000080800780c */ /* 0x000fc80003f84270 */
[----:B------:R-:W-:-:S13]  /*c620*/  ISETP.GT.AND P4, PT, R7, 0xc8, P4 ;  /* 0x000000c80700780c */ /* 0x000fda0002784270 */
[----:B------:R0:W-:Y:S01]  /*c630*/  @P4 STG.E.U16 desc[UR12][R4.64], R30 ;  /* 0x0000001e04004986 */ /* 0x0001e2000c10150c */
[----:B---3--:R-:W-:-:S05]  /*c640*/  IADD3 R10, P4, R19, R56, RZ ;  /* 0x00000038130a7210 */ /* 0x008fca0007f9e0ff */
[----:B------:R-:W-:Y:S01]  /*c650*/  IMAD.X R11, R15, 0x1, R57, P4 ;  /* 0x000000010f0b7824 */ /* 0x000fe200020e0639 */
[----:B------:R-:W-:Y:S02]  /*c660*/  ISETP.GT.AND P4, PT, R7, 0xc8, P6 ;  /* 0x000000c80700780c */ /* 0x000fe40003784270 */
[----:B------:R-:W-:-:S11]  /*c670*/  ISETP.GT.AND P6, PT, R8, 0x10, PT ;  /* 0x000000100800780c */ /* 0x000fd60003fc4270 */
[----:B------:R1:W-:Y:S01]  /*c680*/  @P4 STG.E.U16 desc[UR12][R10.64], R31 ;  /* 0x0000001f0a004986 */ /* 0x0003e2000c10150c */
[----:B------:R-:W-:-:S05]  /*c690*/  IADD3 R16, P4, R89, R2, RZ ;  /* 0x0000000259107210 */ /* 0x000fca0007f9e0ff */
[----:B------:R-:W-:Y:S01]  /*c6a0*/  IMAD.X R17, R15, 0x1, R3, P4 ;  /* 0x000000010f117824 */ /* 0x000fe200020e0603 */
[----:B------:R-:W-:Y:S02]  /*c6b0*/  ISETP.GT.AND P4, PT, R7, 0xc0, P6 ;  /* 0x000000c00700780c */ /* 0x000fe40003784270 */
[----:B------:R-:W-:-:S11]  /*c6c0*/  ISETP.GT.AND P6, PT, R8, 0x11, PT ;  /* 0x000000110800780c */ /* 0x000fd60003fc4270 */
[----:B------:R2:W-:Y:S01]  /*c6d0*/  @P4 STG.E.U16 desc[UR12][R12.64], R32 ;  /* 0x000000200c004986 */ /* 0x0005e2000c10150c */
[----:B------:R-:W-:-:S05]  /*c6e0*/  IADD3 R18, P4, R91, R2, RZ ;  /* 0x000000025b127210 */ /* 0x000fca0007f9e0ff */
[----:B------:R-:W-:Y:S01]  /*c6f0*/  IMAD.X R19, R15, 0x1, R3, P4 ;  /* 0x000000010f137824 */ /* 0x000fe200020e0603 */
[----:B------:R-:W-:-:S13]  /*c700*/  ISETP.GT.AND P4, PT, R7, 0xc0, P6 ;  /* 0x000000c00700780c */ /* 0x000fda0003784270 */
[----:B------:R-:W-:Y:S01]  /*c710*/  @P4 STG.E.U16 desc[UR12][R24.64], R33 ;  /* 0x0000002118004986 */ /* 0x000fe2000c10150c */
[----:B0-----:R-:W-:-:S05]  /*c720*/  IADD3 R4, P4, R21, R56, RZ ;  /* 0x0000003815047210 */ /* 0x001fca0007f9e0ff */
[----:B------:R-:W-:Y:S01]  /*c730*/  IMAD.X R5, R15, 0x1, R57, P4 ;  /* 0x000000010f057824 */ /* 0x000fe200020e0639 */
[----:B------:R-:W-:-:S04]  /*c740*/  ISETP.GT.AND P4, PT, R8, 0x10, PT ;  /* 0x000000100800780c */ /* 0x000fc80003f84270 */
[----:B------:R-:W-:-:S13]  /*c750*/  ISETP.GT.AND P4, PT, R7, 0xc8, P4 ;  /* 0x000000c80700780c */ /* 0x000fda0002784270 */
[----:B------:R0:W-:Y:S01]  /*c760*/  @P4 STG.E.U16 desc[UR12][R4.64], R34 ;  /* 0x0000002204004986 */ /* 0x0001e2000c10150c */
[----:B-1----:R-:W-:-:S05]  /*c770*/  IADD3 R10, P4, R23, R56, RZ ;  /* 0x00000038170a7210 */ /* 0x002fca0007f9e0ff */
        /* <DEDUP_REMOVED lines=28> */
[----:B0-----:R-:W-:-:S05]  /*c940*/  IADD3 R4, P4, R95, R56, RZ ;  /* 0x000000385f047210 */ /* 0x001fca0007f9e0ff */
[----:B------:R-:W-:Y:S01]  /*c950*/  IMAD.X R5, R15, 0x1, R57, P4 ;  /* 0x000000010f057824 */ /* 0x000fe200020e0639 */
[----:B------:R-:W-:-:S13]  /*c960*/  ISETP.GT.AND P4, PT, R7, 0xc0, P6 ;  /* 0x000000c00700780c */ /* 0x000fda0003784270 */
[----:B------:R-:W-:Y:S01]  /*c970*/  @P4 STG.E.U16 desc[UR12][R20.64], R41 ;  /* 0x0000002914004986 */ /* 0x000fe2000c10150c */
[----:B------:R-:W-:-:S04]  /*c980*/  ISETP.GT.AND P4, PT, R8, 0x20, PT ;  /* 0x000000200800780c */ /* 0x000fc80003f84270 */
[----:B------:R-:W-:-:S13]  /*c990*/  ISETP.GT.AND P4, PT, R7, 0xc8, P4 ;  /* 0x000000c80700780c */ /* 0x000fda0002784270 */
[----:B------:R-:W-:Y:S01]  /*c9a0*/  @P4 STG.E.U16 desc[UR12][R16.64], R42 ;  /* 0x0000002a10004986 */ /* 0x000fe2000c10150c */
[----:B------:R-:W-:Y:S02]  /*c9b0*/  ISETP.GT.AND P4, PT, R7, 0xc8, P6 ;  /* 0x000000c80700780c */ /* 0x000fe40003784270 */
[----:B------:R-:W-:-:S11]  /*c9c0*/  ISETP.GT.AND P6, PT, R8, 0x28, PT ;  /* 0x000000280800780c */ /* 0x000fd60003fc4270 */
[----:B------:R0:W-:Y:S01]  /*c9d0*/  @P4 STG.E.U16 desc[UR12][R4.64], R43 ;  /* 0x0000002b04004986 */ /* 0x0001e2000c10150c */
[----:B------:R-:W-:-:S05]  /*c9e0*/  IADD3 R8, P4, R97, R2, RZ ;  /* 0x0000000261087210 */ /* 0x000fca0007f9e0ff */
[----:B------:R-:W-:Y:S01]  /*c9f0*/  IMAD.X R9, R15, 0x1, R3, P4 ;  /* 0x000000010f097824 */ /* 0x000fe200020e0603 */
[C---:B------:R-:W-:Y:S02]  /*ca00*/  ISETP.GT.AND P4, PT, R7.reuse, 0xc0, P6 ;  /* 0x000000c00700780c */ /* 0x040fe40003784270 */
[----:B------:R-:W-:-:S11]  /*ca10*/  ISETP.GT.AND P6, PT, R7, 0xc8, P6 ;  /* 0x000000c80700780c */ /* 0x000fd600037c4270 */
[----:B------:R2:W-:Y:S01]  /*ca20*/  @P4 STG.E.U16 desc[UR12][R8.64], R44 ;  /* 0x0000002c08004986 */ /* 0x0005e2000c10150c */
[----:B-1----:R-:W-:-:S05]  /*ca30*/  IADD3 R10, P4, R99, R2, RZ ;  /* 0x00000002630a7210 */ /* 0x002fca0007f9e0ff */
[----:B------:R-:W-:Y:S01]  /*ca40*/  IMAD.X R11, R15, 0x1, R3, P4 ;  /* 0x000000010f0b7824 */ /* 0x000fe200020e0603 */
[C---:B------:R-:W-:Y:S02]  /*ca50*/  ISETP.GT.AND P4, PT, R7.reuse, 0xc0, P5 ;  /* 0x000000c00700780c */ /* 0x040fe40002f84270 */
[----:B------:R-:W-:-:S11]  /*ca60*/  ISETP.GT.AND P5, PT, R7, 0xc8, P5 ;  /* 0x000000c80700780c */ /* 0x000fd60002fa4270 */
[----:B------:R1:W-:Y:S01]  /*ca70*/  @P4 STG.E.U16 desc[UR12][R10.64], R45 ;  /* 0x0000002d0a004986 */ /* 0x0003e2000c10150c */
[----:B0-----:R-:W-:-:S05]  /*ca80*/  IADD3 R4, P4, R97, R56, RZ ;  /* 0x0000003861047210 */ /* 0x001fca0007f9e0ff */
[----:B------:R-:W-:Y:S01]  /*ca90*/  IMAD.X R5, R15, 0x1, R57, P4 ;  /* 0x000000010f057824 */ /* 0x000fe200020e0639 */
[----:B--2---:R-:W-:-:S04]  /*caa0*/  IADD3 R8, P4, R99, R56, RZ ;  /* 0x0000003863087210 */ /* 0x004fc80007f9e0ff */
[----:B------:R0:W-:Y:S01]  /*cab0*/  @P6 STG.E.U16 desc[UR12][R4.64], R46 ;  /* 0x0000002e04006986 */ /* 0x0001e2000c10150c */
[----:B------:R-:W-:Y:S01]  /*cac0*/  IMAD.X R9, R15, 0x1, R57, P4 ;  /* 0x000000010f097824 */ /* 0x000fe200020e0639 */
[----:B-1----:R-:W-:Y:S02]  /*cad0*/  IADD3 R10, P6, R101, R2, RZ ;  /* 0x00000002650a7210 */ /* 0x002fe40007fde0ff */
[C---:B------:R-:W-:Y:S02]  /*cae0*/  ISETP.GT.AND P4, PT, R7.reuse, 0xc0, P1 ;  /* 0x000000c00700780c */ /* 0x040fe40000f84270 */
[----:B------:R1:W-:Y:S01]  /*caf0*/  @P5 STG.E.U16 desc[UR12][R8.64], R47 ;  /* 0x0000002f08005986 */ /* 0x0003e2000c10150c */
[----:B------:R-:W-:Y:S01]  /*cb00*/  ISETP.GT.AND P5, PT, R7, 0xc0, P3 ;  /* 0x000000c00700780c */ /* 0x000fe20001fa4270 */
[----:B------:R-:W-:Y:S01]  /*cb10*/  IMAD.X R11, R15, 0x1, R3, P6 ;  /* 0x000000010f0b7824 */ /* 0x000fe200030e0603 */
[C---:B------:R-:W-:Y:S02]  /*cb20*/  ISETP.GT.AND P3, PT, R7.reuse, 0xc8, P3 ;  /* 0x000000c80700780c */ /* 0x040fe40001f64270 */
[----:B------:R-:W-:-:S02]  /*cb30*/  ISETP.GT.AND P1, PT, R7, 0xc8, P1 ;  /* 0x000000c80700780c */ /* 0x000fc40000f24270 */
[----:B0-----:R-:W-:-:S05]  /*cb40*/  IADD3 R4, P6, R103, R2, RZ ;  /* 0x0000000267047210 */ /* 0x001fca0007fde0ff */
[----:B------:R-:W-:Y:S01]  /*cb50*/  IMAD.X R5, R15, 0x1, R3, P6 ;  /* 0x000000010f057824 */ /* 0x000fe200030e0603 */
[-C--:B------:R-:W-:Y:S01]  /*cb60*/  IADD3 R12, P6, R103, R56.reuse, RZ ;  /* 0x00000038670c7210 */ /* 0x080fe20007fde0ff */
[----:B------:R-:W-:Y:S01]  /*cb70*/  @P5 STG.E.U16 desc[UR12][R10.64], R48 ;  /* 0x000000300a005986 */ /* 0x000fe2000c10150c */
[----:B-1----:R-:W-:-:S03]  /*cb80*/  IADD3 R8, P5, R101, R56, RZ ;  /* 0x0000003865087210 */ /* 0x002fc60007fbe0ff */
[C-C-:B------:R-:W-:Y:S01]  /*cb90*/  IMAD.X R13, R15.reuse, 0x1, R57.reuse, P6 ;  /* 0x000000010f0d7824 */ /* 0x140fe200030e0639 */
[----:B------:R0:W-:Y:S01]  /*cba0*/  @P4 STG.E.U16 desc[UR12][R4.64], R49 ;  /* 0x0000003104004986 */ /* 0x0001e2000c10150c */
[----:B------:R-:W-:Y:S01]  /*cbb0*/  IMAD.X R9, R15, 0x1, R57, P5 ;  /* 0x000000010f097824 */ /* 0x000fe200028e0639 */
[C---:B------:R-:W-:Y:S02]  /*cbc0*/  ISETP.GT.AND P4, PT, R7.reuse, 0xc0, P2 ;  /* 0x000000c00700780c */ /* 0x040fe40001784270 */
[C---:B------:R-:W-:Y:S02]  /*cbd0*/  ISETP.GT.AND P5, PT, R7.reuse, 0xc0, P0 ;  /* 0x000000c00700780c */ /* 0x040fe400007a4270 */
[C---:B------:R-:W-:Y:S01]  /*cbe0*/  ISETP.GT.AND P2, PT, R7.reuse, 0xc8, P2 ;  /* 0x000000c80700780c */ /* 0x040fe20001744270 */
[----:B------:R1:W-:Y:S01]  /*cbf0*/  @P3 STG.E.U16 desc[UR12][R8.64], R50 ;  /* 0x0000003208003986 */ /* 0x0003e2000c10150c */
[----:B------:R-:W-:Y:S02]  /*cc00*/  ISETP.GT.AND P0, PT, R7, 0xc8, P0 ;  /* 0x000000c80700780c */ /* 0x000fe40000704270 */
[C---:B------:R-:W-:Y:S01]  /*cc10*/  IADD3 R6, P3, R105.reuse, R56, RZ ;  /* 0x0000003869067210 */ /* 0x040fe20007f7e0ff */
[----:B------:R1:W-:Y:S01]  /*cc20*/  @P1 STG.E.U16 desc[UR12][R12.64], R51 ;  /* 0x000000330c001986 */ /* 0x0003e2000c10150c */
[----:B0-----:R-:W-:-:S02]  /*cc30*/  IADD3 R4, P6, R105, R2, RZ ;  /* 0x0000000269047210 */ /* 0x001fc40007fde0ff */
[----:B------:R-:W-:Y:S01]  /*cc40*/  IADD3 R2, P1, R107, R2, RZ ;  /* 0x000000026b027210 */ /* 0x000fe20007f3e0ff */
[C---:B------:R-:W-:Y:S02]  /*cc50*/  IMAD.X R7, R15.reuse, 0x1, R57, P3 ;  /* 0x000000010f077824 */ /* 0x040fe400018e0639 */
[--C-:B------:R-:W-:Y:S01]  /*cc60*/  IMAD.X R5, R15, 0x1, R3.reuse, P6 ;  /* 0x000000010f057824 */ /* 0x100fe200030e0603 */
[----:B------:R-:W-:Y:S01]  /*cc70*/  IADD3 R10, P6, R107, R56, RZ ;  /* 0x000000386b0a7210 */ /* 0x000fe20007fde0ff */
[----:B------:R-:W-:-:S03]  /*cc80*/  IMAD.X R3, R15, 0x1, R3, P1 ;  /* 0x000000010f037824 */ /* 0x000fc600008e0603 */
[----:B------:R1:W-:Y:S04]  /*cc90*/  @P4 STG.E.U16 desc[UR12][R4.64], R52 ;  /* 0x0000003404004986 */ /* 0x0003e8000c10150c */
[----:B------:R1:W-:Y:S04]  /*cca0*/  @P5 STG.E.U16 desc[UR12][R2.64], R53 ;  /* 0x0000003502005986 */ /* 0x0003e8000c10150c */
[----:B------:R1:W-:Y:S01]  /*ccb0*/  @P2 STG.E.U16 desc[UR12][R6.64], R54 ;  /* 0x0000003606002986 */ /* 0x0003e2000c10150c */
[----:B------:R-:W-:Y:S05]  /*ccc0*/  @!P0 EXIT ;  /* 0x000000000000894d */ /* 0x000fea0003800000 */
[----:B------:R-:W-:Y:S01]  /*ccd0*/  F2FP.F16.F32.PACK_AB R0, RZ, R0 ;  /* 0x00000000ff00723e */ /* 0x000fe200000000ff */
[----:B------:R-:W-:-:S05]  /*cce0*/  IMAD.X R11, R15, 0x1, R57, P6 ;  /* 0x000000010f0b7824 */ /* 0x000fca00030e0639 */
[----:B------:R-:W-:Y:S01]  /*ccf0*/  STG.E.U16 desc[UR12][R10.64], R0 ;  /* 0x000000000a007986 */ /* 0x000fe2000c10150c */
[----:B------:R-:W-:Y:S05]  /*cd00*/  EXIT ;  /* 0x000000000000794d */ /* 0x000fea0003800000 */
.L_x_14:
[----:B------:R-:W-:-:S13]  /*cd10*/  ISETP.NE.AND P0, PT, R12, RZ, PT ;  /* 0x000000ff0c00720c */ /* 0x000fda0003f05270 */
[----:B------:R-:W-:Y:S05]  /*cd20*/  @P0 EXIT ;  /* 0x000000000000094d */ /* 0x000fea0003800000 */
[----:B------:R-:W-:-:S13]  /*cd30*/  ELECT P0, URZ, PT ;  /* 0x00000000003f782f */ /* 0x000fda0003800000 */
[----:B------:R-:W-:Y:S05]  /*cd40*/  @!P0 BRA `(.L_x_249) ;  /* 0x0000000800188947 */ /* 0x000fea0003800000 */
[----:B------:R-:W-:-:S13]  /*cd50*/  ISETP.GE.AND P0, PT, R14, 0x1, PT ;  /* 0x000000010e00780c */ /* 0x000fda0003f06270 */
[----:B------:R-:W-:Y:S05]  /*cd60*/  @!P0 BRA `(.L_x_249) ;  /* 0x0000000800108947 */ /* 0x000fea0003800000 */
[----:B---3-5:R-:W0:Y:S01]  /*cd70*/  S2R R2, SR_CgaCtaId ;  /* 0x0000000000027919 */ /* 0x028e220000008800 */
[----:B------:R-:W1:Y:S01]  /*cd80*/  LDC.64 R6, c[0x0][0x4f8] ;  /* 0x00013e00ff067b82 */ /* 0x000e620000000a00 */
[----:B------:R-:W-:Y:S01]  /*cd90*/  ULDC.64 UR4, c[0x0][0x4c0] ;  /* 0x0001300000047ab9 */ /* 0x000fe20000000a00 */
[----:B------:R-:W-:Y:S01]  /*cda0*/  LOP3.LUT P0, RZ, R16, 0x1f, RZ, 0xc0, !PT ;  /* 0x0000001f10ff7812 */ /* 0x000fe2000780c0ff */
[----:B------:R-:W-:Y:S01]  /*cdb0*/  IMAD.SHL.U32 R17, R17, 0x100, RZ ;  /* 0x0000010011117824 */ /* 0x000fe200078e00ff */
[C---:B------:R-:W-:Y:S01]  /*cdc0*/  ISETP.NE.AND P2, PT, R4.reuse, RZ, PT ;  /* 0x000000ff0400720c */ /* 0x040fe20003f45270 */
[----:B------:R-:W-:Y:S01]  /*cdd0*/  IMAD.SHL.U32 R13, R13, 0x40, RZ ;  /* 0x000000400d0d7824 */ /* 0x000fe200078e00ff */
[----:B------:R-:W-:Y:S01]  /*cde0*/  ISETP.NE.OR P0, PT, R4, RZ, !P0 ;  /* 0x000000ff0400720c */ /* 0x000fe20004705670 */
[----:B------:R-:W-:Y:S01]  /*cdf0*/  IMAD.MOV.U32 R4, RZ, RZ, R10 ;  /* 0x000000ffff047224 */ /* 0x000fe200078e000a */
[----:B--2---:R-:W2:Y:S01]  /*ce00*/  LDC R0, c[0x0][0x500] ;  /* 0x00014000ff007b82 */ /* 0x004ea20000000800 */
[----:B------:R-:W-:Y:S01]  /*ce10*/  LOP3.LUT R18, R8, 0x2, RZ, 0xfc, !PT ;  /* 0x0000000208127812 */ /* 0x000fe200078efcff */
[----:B------:R-:W-:-:S02]  /*ce20*/  IMAD.MOV.U32 R19, RZ, RZ, RZ ;  /* 0x000000ffff137224 */ /* 0x000fc400078e00ff */
[C---:B------:R-:W-:Y:S02]  /*ce30*/  VIADD R14, R17.reuse, 0x40 ;  /* 0x00000040110e7836 */ /* 0x040fe40000000000 */
[C---:B------:R-:W-:Y:S02]  /*ce40*/  VIADD R15, R17.reuse, 0x80 ;  /* 0x00000080110f7836 */ /* 0x040fe40000000000 */
[----:B------:R-:W-:Y:S02]  /*ce50*/  VIADD R16, R17, 0xc0 ;  /* 0x000000c011107836 */ /* 0x000fe40000000000 */
[----:B-1----:R-:W-:Y:S01]  /*ce60*/  IMAD R9, R5, UR4, R6 ;  /* 0x0000000405097c24 */ /* 0x002fe2000f8e0206 */
[----:B------:R-:W-:Y:S01]  /*ce70*/  ULDC UR4, c[0x0][0x4c8] ;  /* 0x0001320000047ab9 */ /* 0x000fe20000000800 */
[----:B------:R-:W-:Y:S02]  /*ce80*/  IMAD R152, R152, UR5, R7 ;  /* 0x0000000598987c24 */ /* 0x000fe4000f8e0207 */
[----:B------:R-:W-:-:S02]  /*ce90*/  IMAD.MOV.U32 R5, RZ, RZ, RZ ;  /* 0x000000ffff057224 */ /* 0x000fc400078e00ff */
[----:B--2---:R-:W-:Y:S02]  /*cea0*/  IMAD R7, R3, UR4, R0 ;  /* 0x0000000403077c24 */ /* 0x004fe4000f8e0200 */
[C---:B0-----:R-:W-:Y:S02]  /*ceb0*/  IMAD.SHL.U32 R0, R2.reuse, 0x400, RZ ;  /* 0x0000040002007824 */ /* 0x041fe400078e00ff */
[----:B------:R-:W-:Y:S02]  /*cec0*/  IMAD.MOV.U32 R3, RZ, RZ, 0x1 ;  /* 0x00000001ff037424 */ /* 0x000fe400078e00ff */
[----:B------:R-:W-:Y:S01]  /*ced0*/  IMAD.SHL.U32 R2, R2, 0x10, RZ ;  /* 0x0000001002027824 */ /* 0x000fe200078e00ff */
[----:B------:R-:W-:-:S07]  /*cee0*/  LOP3.LUT R0, R0, 0x400, RZ, 0xc0, !PT ;  /* 0x0000040000007812 */ /* 0x000fce00078ec0ff */
.L_x_253:
[----:B------:R-:W0:Y:S01]  /*cef0*/  S2R R11, SR_CgaCtaId ;  /* 0x00000000000b7919 */ /* 0x000e220000008800 */
[----:B------:R-:W-:-:S04]  /*cf00*/  MOV R6, 0x400 ;  /* 0x0000040000067802 */ /* 0x000fc80000000f00 */
[----:B0-----:R-:W-:Y:S02]  /*cf10*/  LEA R12, R11, R6, 0x18 ;  /* 0x000000060b0c7211 */ /* 0x001fe400078ec0ff */
[----:B------:R-:W-:-:S03]  /*cf20*/  SHF.L.U32 R6, R3, 0x1f, RZ ;  /* 0x0000001f03067819 */ /* 0x000fc600000006ff */
[----:B------:R-:W-:-:S07]  /*cf30*/  IMAD R11, R5, 0x8, R12 ;  /* 0x00000008050b7824 */ /* 0x000fce00078e020c */
.L_x_250:
[----:B0-----:R0:W1:Y:S02]  /*cf40*/  SYNCS.PHASECHK.TRANS64.TRYWAIT P1, [R11+URZ+0x37058], R6 ;  /* 0x037058060b0075a7 */ /* 0x001064000802017f */
[----:B-1----:R-:W-:Y:S05]  /*cf50*/  @!P1 NANOSLEEP.SYNCS 0x989680 ;  /* 0x009896800000995d */ /* 0x002fea0003900000 */
[----:B------:R-:W1:Y:S02]  /*cf60*/  @!P1 SYNCS.PHASECHK.TRANS64 P1, [R11+URZ+0x37058], R6 ;  /* 0x037058060b0095a7 */ /* 0x000e64000802007f */
[----:B-1----:R-:W-:Y:S05]  /*cf70*/  @!P1 BRA `(.L_x_250) ;  /* 0xfffffffc00f09947 */ /* 0x002fea000383ffff */
[----:B0-----:R-:W0:Y:S02]  /*cf80*/  @!P2 LDC R6, c[0x0][0x580] ;  /* 0x00016000ff06ab82 */ /* 0x001e240000000800 */
[----:B0-----:R0:W-:Y:S02]  /*cf90*/  @!P2 SYNCS.ARRIVE.TRANS64 RZ, [R11+URZ+0x37000], R6 ;  /* 0x037000060bffa9a7 */ /* 0x0011e4000800003f */
[----:B0-----:R-:W-:-:S04]  /*cfa0*/  PRMT R6, R18, 0x9910, RZ ;  /* 0x0000991012067816 */ /* 0x001fc800000000ff */
[----:B------:R-:W-:-:S13]  /*cfb0*/  ISETP.NE.AND P1, PT, R6, 0x2, PT ;  /* 0x000000020600780c */ /* 0x000fda0003f25270 */
[----:B------:R-:W-:Y:S05]  /*cfc0*/  @P1 BRA `(.L_x_251) ;  /* 0x0000000000041947 */ /* 0x000fea0003800000 */
[----:B------:R-:W-:Y:S01]  /*cfd0*/  BPT.TRAP 0x1 ;  /* 0x000000040000795c */ /* 0x000fe20000300000 */
.L_x_251:
[----:B------:R-:W-:Y:S05]  /*cfe0*/  @P0 BRA `(.L_x_252) ;  /* 0x0000000000040947 */ /* 0x000fea0003800000 */
[----:B------:R-:W-:Y:S01]  /*cff0*/  BPT.TRAP 0x1 ;  /* 0x000000040000795c */ /* 0x000fe20000300000 */
.L_x_252:
[----:B------:R-:W-:Y:S01]  /*d000*/  R2UR UR7, R19 ;  /* 0x00000000130772ca */ /* 0x000fe200000e0000 */
[----:B------:R-:W-:Y:S01]  /*d010*/  ULDC UR29, c[0x0][0x490] ;  /* 0x00012400001d7ab9 */ /* 0x000fe20000000800 */
[----:B------:R-:W-:Y:S01]  /*d020*/  R2UR UR22, R2 ;  /* 0x00000000021672ca */ /* 0x000fe200000e0000 */
[----:B------:R-:W-:Y:S01]  /*d030*/  UISETP.NE.AND UP0, UPT, UR29, 0x1, UPT ;  /* 0x000000011d00788c */ /* 0x000fe2000bf05270 */
[----:B------:R-:W-:Y:S01]  /*d040*/  R2UR UR14, R11 ;  /* 0x000000000b0e72ca */ /* 0x000fe200000e0000 */
[----:B------:R-:W-:Y:S01]  /*d050*/  ULDC UR10, c[0x0][0x49c] ;  /* 0x00012700000a7ab9 */ /* 0x000fe20000000800 */
[----:B------:R-:W-:Y:S01]  /*d060*/  IMAD R6, R5, 0x800, R0 ;  /* 0x0000080005067824 */ /* 0x000fe200078e0200 */
[----:B------:R-:W-:Y:S01]  /*d070*/  UISETP.NE.AND UP1, UPT, UR10, 0x1, UPT ;  /* 0x000000010a00788c */ /* 0x000fe2000bf25270 */
[----:B------:R-:W-:Y:S01]  /*d080*/  R2UR UR26, R14 ;  /* 0x000000000e1a72ca */ /* 0x000fe200000e0000 */
[----:B------:R-:W-:Y:S01]  /*d090*/  ULDC UR37, c[0x0][0x4a8] ;  /* 0x00012a0000257ab9 */ /* 0x000fe20000000800 */
[----:B------:R-:W-:Y:S01]  /*d0a0*/  IMAD R6, R6, 0x2, R12 ;  /* 0x0000000206067824 */ /* 0x000fe200078e020c */
[----:B------:R-:W-:Y:S01]  /*d0b0*/  ULDC.64 UR38, c[0x0][0x198] ;  /* 0x0000660000267ab9 */ /* 0x000fe20000000a00 */
[----:B------:R-:W-:Y:S01]  /*d0c0*/  ULDC UR36, c[0x0][0x4cc] ;  /* 0x0001330000247ab9 */ /* 0x000fe20000000800 */
[----:B------:R-:W-:Y:S01]  /*d0d0*/  USHF.L.U32 UR7, UR7, 0x5, URZ ;  /* 0x0000000507077899 */ /* 0x000fe2000800063f */
[C---:B------:R-:W-:Y:S01]  /*d0e0*/  ISETP.GT.AND P3, PT, R4.reuse, 0x1, PT ;  /* 0x000000010400780c */ /* 0x040fe20003f64270 */
[----:B------:R-:W-:Y:S01]  /*d0f0*/  @UP0 ULDC UR4, c[0x0][0x494] ;  /* 0x0001250000040ab9 */ /* 0x000fe20000000800 */
[----:B------:R-:W-:Y:S01]  /*d100*/  @UP0 ULDC UR6, c[0x0][0x498] ;  /* 0x0001260000060ab9 */ /* 0x000fe20000000800 */
[----:B------:R-:W-:Y:S01]  /*d110*/  ULOP3.LUT UR22, UR7, 0x10, UR22, 0xf8, !UPT ;  /* 0x0000001007167892 */ /* 0x000fe2000f8ef816 */
[----:B------:R-:W-:Y:S01]  /*d120*/  VIADD R4, R4, 0xffffffff ;  /* 0xffffffff04047836 */ /* 0x000fe20000000000 */
[----:B------:R-:W-:Y:S01]  /*d130*/  @UP1 ULDC.64 UR8, c[0x0][0x4a0] ;  /* 0x0001280000081ab9 */ /* 0x000fe20000000a00 */
[----:B------:R-:W-:Y:S01]  /*d140*/  UIADD3 UR28, UP2, UR38, 0x1f0, URZ ;  /* 0x000001f0261c7890 */ /* 0x000fe2000ff5e03f */
[----:B------:R-:W-:Y:S01]  /*d150*/  VIADD R19, R19, 0x1 ;  /* 0x0000000113137836 */ /* 0x000fe20000000000 */
[----:B------:R-:W-:-:S02]  /*d160*/  UIMAD.WIDE.U32 UR4, UR22, UR4, URZ ;  /* 0x00000004160472a5 */ /* 0x000fc4000f8e003f */
[----:B------:R-:W-:Y:S01]  /*d170*/  UMOV UR11, UR22 ;  /* 0x00000016000b7c82 */ /* 0x000fe20008000000 */
[----:B------:R-:W-:Y:S01]  /*d180*/  ULDC UR40, c[0x0][0x4ec] ;  /* 0x00013b0000287ab9 */ /* 0x000fe20000000800 */
[----:B------:R-:W-:Y:S01]  /*d190*/  @UP0 USHF.R.U32.HI UR11, URZ, UR6, UR5 ;  /* 0x000000063f0b0299 */ /* 0x000fe20008011605 */
[C---:B------:R-:W-:Y:S01]  /*d1a0*/  R2UR UR6, R5.reuse ;  /* 0x00000000050672ca */ /* 0x040fe200000e0000 */
[----:B------:R-:W-:Y:S01]  /*d1b0*/  UISETP.NE.AND UP0, UPT, UR37, 0x1, UPT ;  /* 0x000000012500788c */ /* 0x000fe2000bf05270 */
[----:B------:R-:W-:Y:S01]  /*d1c0*/  VIADD R5, R5, 0x1 ;  /* 0x0000000105057836 */ /* 0x000fe20000000000 */
[----:B------:R-:W-:Y:S02]  /*d1d0*/  UIMAD.WIDE.U32 UR4, UR11, UR8, URZ ;  /* 0x000000080b0472a5 */ /* 0x000fe4000f8e003f */
[----:B------:R-:W-:Y:S02]  /*d1e0*/  UIADD3 UR18, -UR11, URZ, URZ ;  /* 0x0000003f0b127290 */ /* 0x000fe4000fffe13f */
[----:B------:R-:W-:Y:S01]  /*d1f0*/  UMOV UR15, UR11 ;  /* 0x0000000b000f7c82 */ /* 0x000fe20008000000 */
[----:B------:R-:W-:Y:S01]  /*d200*/  @UP1 USHF.R.U32.HI UR15, URZ, UR9, UR5 ;  /* 0x000000093f0f1299 */ /* 0x000fe20008011605 */
[----:B------:R-:W-:Y:S01]  /*d210*/  ISETP.NE.AND P1, PT, R5, 0xb, PT ;  /* 0x0000000b0500780c */ /* 0x000fe20003f25270 */
[----:B------:R-:W-:Y:S01]  /*d220*/  UIADD3 UR5, UR14, 0x37000, URZ ;  /* 0x000370000e057890 */ /* 0x000fe2000fffe03f */
[----:B------:R-:W-:Y:S01]  /*d230*/  R2UR UR14, R6 ;  /* 0x00000000060e72ca */ /* 0x000fe200000e0000 */
[----:B------:R-:W-:Y:S01]  /*d240*/  IMAD.U32 R6, R152, 0x20, R9 ;  /* 0x0000002098067824 */ /* 0x000fe200078e0009 */
[----:B------:R-:W-:Y:S01]  /*d250*/  R2UR UR4, R12 ;  /* 0x000000000c0472ca */ /* 0x000fe200000e0000 */
[----:B------:R-:W-:Y:S01]  /*d260*/  @UP0 ULDC UR34, c[0x0][0x4ac] ;  /* 0x00012b0000220ab9 */ /* 0x000fe20000000800 */
[----:B------:R-:W-:Y:S01]  /*d270*/  UIADD3 UR32, UP1, UR38, 0xf0, URZ ;  /* 0x000000f026207890 */ /* 0x000fe2000ff3e03f */
[----:B------:R-:W-:Y:S01]  /*d280*/  IMAD.U32 R6, R7, 0x400, R6 ;  /* 0x0000040007067824 */ /* 0x000fe200078e0006 */
[----:B------:R-:W-:Y:S01]  /*d290*/  UIMAD.WIDE.U32 UR34, UR15, UR34, URZ ;  /* 0x000000220f2272a5 */ /* 0x000fe2000f8e003f */
[----:B------:R-:W-:Y:S01]  /*d2a0*/  SEL R5, R5, RZ, P1 ;  /* 0x000000ff05057207 */ /* 0x000fe20000800000 */
[----:B------:R-:W-:Y:S01]  /*d2b0*/  @UP0 ULDC UR42, c[0x0][0x4b0] ;  /* 0x00012c00002a0ab9 */ /* 0x000fe20000000800 */
[----:B------:R-:W-:Y:S01]  /*d2c0*/  UIMAD UR29, UR29, UR18, UR22 ;  /* 0x000000121d1d72a4 */ /* 0x000fe2000f8e0216 */
[----:B------:R-:W-:Y:S01]  /*d2d0*/  R2UR UR41, R6 ;  /* 0x00000000062972ca */ /* 0x000fe200000e0000 */
[----:B------:R-:W-:Y:S01]  /*d2e0*/  IMAD.MOV.U32 R6, RZ, RZ, 0x3 ;  /* 0x00000003ff067424 */ /* 0x000fe200078e00ff */
[----:B------:R-:W-:Y:S01]  /*d2f0*/  UIADD3.X UR33, URZ, UR39, URZ, UP1, !UPT ;  /* 0x000000273f217290 */ /* 0x000fe20008ffe43f */
[----:B------:R-:W-:Y:S01]  /*d300*/  R2UR UR22, R15 ;  /* 0x000000000f1672ca */ /* 0x000fe200000e0000 */
[----:B------:R-:W-:Y:S01]  /*d310*/  UIADD3 UR38, UR14, 0x2c000, URZ ;  /* 0x0002c0000e267890 */ /* 0x000fe2000fffe03f */
[----:B------:R-:W-:Y:S01]  /*d320*/  R2UR UR18, R16 ;  /* 0x00000000101272ca */ /* 0x000fe200000e0000 */
[----:B------:R-:W-:Y:S01]  /*d330*/  ULEA UR4, UR6, UR4, 0xe ;  /* 0x0000000406047291 */ /* 0x000fe2000f8e703f */
[----:B------:R-:W-:Y:S01]  /*d340*/  R2UR UR6, R17 ;  /* 0x00000000110672ca */ /* 0x000fe200000e0000 */
[----:B------:R-:W-:Y:S01]  /*d350*/  UMOV UR14, UR15 ;  /* 0x0000000f000e7c82 */ /* 0x000fe20008000000 */
[----:B------:R-:W-:Y:S01]  /*d360*/  @UP0 USHF.R.U32.HI UR14, URZ, UR42, UR35 ;  /* 0x0000002a3f0e0299 */ /* 0x000fe20008011623 */
[----:B------:R-:W-:Y:S01]  /*d370*/  R2UR UR35, R6 ;  /* 0x00000000062372ca */ /* 0x000fe200000e0000 */
[----:B------:R-:W-:Y:S01]  /*d380*/  UIMAD UR36, UR29, UR36, UR40 ;  /* 0x000000241d2472a4 */ /* 0x000fe2000f8e0228 */
[----:B------:R-:W-:Y:S01]  /*d390*/  R2UR UR40, R13 ;  /* 0x000000000d2872ca */ /* 0x000fe200000e0000 */
[----:B------:R-:W-:Y:S01]  /*d3a0*/  UIADD3 UR34, -UR15, URZ, URZ ;  /* 0x0000003f0f227290 */ /* 0x000fe2000fffe13f */
[----:B------:R-:W-:Y:S01]  /*d3b0*/  SEL R6, RZ, 0x1, P1 ;  /* 0x00000001ff067807 */ /* 0x000fe20000800000 */
[----:B------:R-:W-:-:S02]  /*d3c0*/  UIADD3 UR29, -UR14, URZ, URZ ;  /* 0x0000003f0e1d7290 */ /* 0x000fc4000fffe13f */
[----:B------:R-:W-:Y:S01]  /*d3d0*/  UIMAD UR11, UR10, UR34, UR11 ;  /* 0x000000220a0b72a4 */ /* 0x000fe2000f8e020b */
[----:B------:R-:W-:Y:S01]  /*d3e0*/  LOP3.LUT R3, R3, R6, RZ, 0x3c, !PT ;  /* 0x0000000603037212 */ /* 0x000fe200078e3cff */
[----:B------:R-:W-:Y:S01]  /*d3f0*/  UIMAD UR10, UR37, UR29, UR15 ;  /* 0x0000001d250a72a4 */ /* 0x000fe2000f8e020f */
[----:B------:R-:W-:Y:S01]  /*d400*/  UMOV UR30, 0x0 ;  /* 0x00000000001e7882 */ /* 0x000fe20000000000 */
[----:B------:R-:W-:Y:S01]  /*d410*/  UMOV UR31, 0x10000000 ;  /* 0x10000000001f7882 */ /* 0x000fe20000000000 */
[----:B------:R-:W-:Y:S02]  /*d420*/  UIADD3 UR24, UR4, 0x1000, URZ ;  /* 0x0000100004187890 */ /* 0x000fe4000fffe03f */
[----:B------:R0:W-:Y:S01]  /*d430*/  UTMALDG.2D [UR4], [UR32], desc[UR30] ;  /* 0x00001e04200075b4 */ /* 0x0001e20008009000 */
[----:B------:R-:W-:Y:S01]  /*d440*/  ULDC.64 UR12, c[0x0][0x4d0] ;  /* 0x00013400000c7ab9 */ /* 0x000fe20000000a00 */
[----:B------:R-:W-:Y:S01]  /*d450*/  ULDC.64 UR8, c[0x0][0x4f0] ;  /* 0x00013c0000087ab9 */ /* 0x000fe20000000a00 */
[----:B------:R-:W-:-:S02]  /*d460*/  UIADD3 UR20, UR4, 0x2000, URZ ;  /* 0x0000200004147890 */ /* 0x000fc4000fffe03f */
[----:B------:R-:W-:Y:S02]  /*d470*/  UIADD3 UR16, UR4, 0x3000, URZ ;  /* 0x0000300004107890 */ /* 0x000fe4000fffe03f */
[----:B------:R-:W-:Y:S02]  /*d480*/  UIMAD UR12, UR11, UR12, UR8 ;  /* 0x0000000c0b0c72a4 */ /* 0x000fe4000f8e0208 */
[----:B------:R-:W-:Y:S02]  /*d490*/  UIMAD UR13, UR10, UR13, UR9 ;  /* 0x0000000d0a0d72a4 */ /* 0x000fe4000f8e0209 */
[----:B------:R-:W-:Y:S01]  /*d4a0*/  UIADD3.X UR29, URZ, UR39, URZ, UP2, !UPT ;  /* 0x000000273f1d7290 */ /* 0x000fe200097fe43f */
[----:B------:R-:W-:Y:S01]  /*d4b0*/  UMOV UR25, UR5 ;  /* 0x0000000500197c82 */ /* 0x000fe20008000000 */
[----:B------:R-:W-:Y:S01]  /*d4c0*/  UMOV UR27, UR7 ;  /* 0x00000007001b7c82 */ /* 0x000fe20008000000 */
[----:B------:R-:W-:Y:S01]  /*d4d0*/  UMOV UR21, UR5 ;  /* 0x0000000500157c82 */ /* 0x000fe20008000000 */
[----:B------:R-:W-:Y:S01]  /*d4e0*/  UMOV UR23, UR7 ;  /* 0x0000000700177c82 */ /* 0x000fe20008000000 */
[----:B------:R-:W-:Y:S01]  /*d4f0*/  UMOV UR17, UR5 ;  /* 0x0000000500117c82 */ /* 0x000fe20008000000 */
[----:B------:R-:W-:Y:S01]  /*d500*/  UMOV UR19, UR7 ;  /* 0x0000000700137c82 */ /* 0x000fe20008000000 */
[----:B------:R1:W-:Y:S01]  /*d510*/  UTMALDG.2D [UR24], [UR32], desc[UR30] ;  /* 0x00001e18200075b4 */ /* 0x0003e20008009000 */
[----:B------:R-:W-:Y:S01]  /*d520*/  UMOV UR10, UR40 ;  /* 0x00000028000a7c82 */ /* 0x000fe20008000000 */
[----:B------:R-:W-:Y:S01]  /*d530*/  UMOV UR9, UR5 ;  /* 0x0000000500097c82 */ /* 0x000fe20008000000 */
[----:B0-----:R-:W-:Y:S01]  /*d540*/  UPRMT UR4, UR41, 0x5410, UR35 ;  /* 0x0000541029047896 */ /* 0x001fe20008000023 */
[----:B------:R-:W-:Y:S01]  /*d550*/  UMOV UR8, UR38 ;  /* 0x0000002600087c82 */ /* 0x000fe20008000000 */
[----:B------:R-:W-:Y:S01]  /*d560*/  UMOV UR11, UR36 ;  /* 0x00000024000b7c82 */ /* 0x000fe20008000000 */
[----:B------:R1:W-:Y:S01]  /*d570*/  UTMALDG.2D [UR20], [UR32], desc[UR30] ;  /* 0x00001e14200075b4 */ /* 0x0003e20008009000 */
[----:B------:R1:W-:Y:S05]  /*d580*/  UTMALDG.2D [UR16], [UR32], desc[UR30] ;  /* 0x00001e10200075b4 */ /* 0x0003ea0008009000 */
[----:B------:R1:W-:Y:S02]  /*d590*/  UTMALDG.5D.IM2COL.MULTICAST [UR8], [UR28], UR4 ;  /* 0x000000081c0073b4 */ /* 0x0003e40008060804 */
[----:B-1----:R-:W-:Y:S05]  /*d5a0*/  @P3 BRA `(.L_x_253) ;  /* 0xfffffff800503947 */ /* 0x002fea000383ffff */
.L_x_249:
[----:B------:R-:W-:Y:S01]  /*d5b0*/  ISETP.GE.U32.AND P2, PT, R10, 0xb, PT ;  /* 0x0000000b0a00780c */ /* 0x000fe20003f46070 */
[----:B------:R-:W-:Y:S05]  /*d5c0*/  WARPSYNC.ALL ;  /* 0x0000000000007948 */ /* 0x000fea0003800000 */
[----:B------:R-:W-:-:S07]  /*d5d0*/  ELECT P1, URZ, PT ;  /* 0x00000000003f782f */ /* 0x000fce0003820000 */
[----:B---3-5:R-:W-:-:S05]  /*d5e0*/  @P2 IMAD.WIDE.U32 R2, R10, -0x45d1745d, RZ ;  /* 0xba2e8ba30a022825 */ /* 0x028fca00078e00ff */
[----:B--2---:R-:W-:-:S04]  /*d5f0*/  @P2 SHF.R.U32.HI R0, RZ, 0x3, R3 ;  /* 0x00000003ff002819 */ /* 0x004fc80000011603 */
[----:B------:R-:W-:-:S04]  /*d600*/  @P2 LOP3.LUT R0, R0, 0x1, RZ, 0xc0, !PT ;  /* 0x0000000100002812 */ /* 0x000fc800078ec0ff */
[----:B------:R-:W-:Y:S01]  /*d610*/  @P2 ISETP.NE.U32.AND P0, PT, R0, 0x1, PT ;  /* 0x000000010000280c */ /* 0x000fe20003f05070 */
[----:B------:R-:W-:-:S12]  /*d620*/  @!P1 EXIT ;  /* 0x000000000000994d */ /* 0x000fd80003800000 */
[----:B------:R-:W-:Y:S01]  /*d630*/  LOP3.LUT R8, R8, 0x2, RZ, 0xfc, !PT ;  /* 0x0000000208087812 */ /* 0x000fe200078efcff */
[----:B------:R-:W-:Y:S01]  /*d640*/  IMAD.MOV.U32 R0, RZ, RZ, 0x1 ;  /* 0x00000001ff007424 */ /* 0x000fe200078e00ff */
[----:B------:R-:W-:Y:S02]  /*d650*/  @P2 ISETP.NE.U32.AND.EX P0, PT, RZ, RZ, PT, P0 ;  /* 0x000000ffff00220c */ /* 0x000fe40003f05100 */
[----:B------:R-:W-:Y:S02]  /*d660*/  ISETP.NE.AND P1, PT, R8, 0x3, PT ;  /* 0x000000030800780c */ /* 0x000fe40003f25270 */
[----:B------:R-:W-:-:S11]  /*d670*/  @P2 SEL R0, RZ, 0x1, !P0 ;  /* 0x00000001ff002807 */ /* 0x000fd60004000000 */
[----:B------:R-:W-:Y:S05]  /*d680*/  @!P1 BRA `(.L_x_254) ;  /* 0x0000000000049947 */ /* 0x000fea0003800000 */
[----:B------:R-:W-:Y:S01]  /*d690*/  BPT.TRAP 0x1 ;  /* 0x000000040000795c */ /* 0x000fe20000300000 */
.L_x_254:
[----:B------:R-:W0:Y:S01]  /*d6a0*/  S2R R5, SR_CgaCtaId ;  /* 0x0000000000057919 */ /* 0x000e220000008800 */
[----:B------:R-:W-:Y:S01]  /*d6b0*/  IMAD.WIDE.U32 R2, R10, -0x45d1745d, RZ ;  /* 0xba2e8ba30a027825 */ /* 0x000fe200078e00ff */
[----:B------:R-:W-:-:S04]  /*d6c0*/  MOV R2, 0x400 ;  /* 0x0000040000027802 */ /* 0x000fc80000000f00 */
[----:B------:R-:W-:-:S05]  /*d6d0*/  SHF.R.U32.HI R3, RZ, 0x3, R3 ;  /* 0x00000003ff037819 */ /* 0x000fca0000011603 */
[----:B------:R-:W-:Y:S01]  /*d6e0*/  IMAD R10, R3, -0xb, R10 ;  /* 0xfffffff5030a7824 */ /* 0x000fe200078e020a */
[----:B0-----:R-:W-:Y:S02]  /*d6f0*/  LEA R2, R5, R2, 0x18 ;  /* 0x0000000205027211 */ /* 0x001fe400078ec0ff */
[----:B------:R-:W-:-:S03]  /*d700*/  SHF.L.U32 R5, R0, 0x1f, RZ ;  /* 0x0000001f00057819 */ /* 0x000fc600000006ff */
[----:B------:R-:W-:-:S04]  /*d710*/  VIADD R3, R2, 0x37058 ;  /* 0x0003705802037836 */ /* 0x000fc80000000000 */
[----:B------:R-:W-:-:S07]  /*d720*/  IMAD R2, R10, 0x8, R3 ;  /* 0x000000080a027824 */ /* 0x000fce00078e0203 */
.L_x_255:
[----:B0-----:R0:W1:Y:S02]  /*d730*/  SYNCS.PHASECHK.TRANS64.TRYWAIT P0, [R2+URZ], R5 ;  /* 0x00000005020075a7 */ /* 0x001064000800017f */
[----:B-1----:R-:W-:Y:S05]  /*d740*/  @!P0 NANOSLEEP.SYNCS 0x989680 ;  /* 0x009896800000895d */ /* 0x002fea0003900000 */
[----:B------:R-:W1:Y:S02]  /*d750*/  @!P0 SYNCS.PHASECHK.TRANS64 P0, [R2+URZ], R5 ;  /* 0x00000005020085a7 */ /* 0x000e64000800007f */
[----:B-1----:R-:W-:Y:S05]  /*d760*/  @!P0 BRA `(.L_x_255) ;  /* 0xfffffffc00f08947 */ /* 0x002fea000383ffff */
[----:B------:R-:W-:-:S05]  /*d770*/  VIADD R10, R10, 0x1 ;  /* 0x000000010a0a7836 */ /* 0x000fca0000000000 */
[----:B------:R-:W-:-:S04]  /*d780*/  ISETP.NE.AND P0, PT, R10, 0xb, PT ;  /* 0x0000000b0a00780c */ /* 0x000fc80003f05270 */
[----:B0-----:R-:W-:Y:S02]  /*d790*/  SEL R5, RZ, 0x1, P0 ;  /* 0x00000001ff057807 */ /* 0x001fe40000000000 */
[----:B------:R-:W-:Y:S02]  /*d7a0*/  SEL R10, R10, RZ, P0 ;  /* 0x000000ff0a0a7207 */ /* 0x000fe40000000000 */
[----:B------:R-:W-:-:S03]  /*d7b0*/  LOP3.LUT R7, R0, R5, RZ, 0x3c, !PT ;  /* 0x0000000500077212 */ /* 0x000fc600078e3cff */
[----:B------:R-:W-:Y:S01]  /*d7c0*/  IMAD R0, R10, 0x8, R3 ;  /* 0x000000080a007824 */ /* 0x000fe200078e0203 */
[----:B------:R-:W-:-:S07]  /*d7d0*/  SHF.L.U32 R5, R7, 0x1f, RZ ;  /* 0x0000001f07057819 */ /* 0x000fce00000006ff */
.L_x_256:
        /* <DEDUP_REMOVED lines=11> */
.L_x_257:
        /* <DEDUP_REMOVED lines=11> */
.L_x_258:
        /* <DEDUP_REMOVED lines=11> */
.L_x_259:
        /* <DEDUP_REMOVED lines=11> */
.L_x_260:
        /* <DEDUP_REMOVED lines=11> */
.L_x_261:
        /* <DEDUP_REMOVED lines=11> */
.L_x_262:
        /* <DEDUP_REMOVED lines=11> */
.L_x_263:
        /* <DEDUP_REMOVED lines=11> */
.L_x_264:
        /* <DEDUP_REMOVED lines=11> */
.L_x_265:
[----:B0-----:R0:W1:Y:S02]  /*de10*/  SYNCS.PHASECHK.TRANS64.TRYWAIT P0, [R10+URZ], R3 ;  /* 0x000000030a0075a7 */ /* 0x001064000800017f */
[----:B-1----:R-:W-:Y:S05]  /*de20*/  @!P0 NANOSLEEP.SYNCS 0x989680 ;  /* 0x009896800000895d */ /* 0x002fea0003900000 */
[----:B------:R-:W1:Y:S02]  /*de30*/  @!P0 SYNCS.PHASECHK.TRANS64 P0, [R10+URZ], R3 ;  /* 0x000000030a0085a7 */ /* 0x000e64000800007f */
[----:B-1----:R-:W-:Y:S05]  /*de40*/  @P0 EXIT ;  /* 0x000000000000094d */ /* 0x002fea0003800000 */
[----:B------:R-:W-:Y:S05]  /*de50*/  BRA `(.L_x_265) ;  /* 0xfffffffc00ec7947 */ /* 0x000fea000383ffff */
.L_x_266:
[----:B------:R-:W-:-:S00]  /*de60*/  BRA `(.L_x_266) ;  /* 0xfffffffc00fc7947 */ /* 0x000fc0000383ffff */
[----:B------:R-:W-:-:S00]  /*de70*/  NOP ;  /* 0x0000000000007918 */ /* 0x000fc00000000000 */
        /* <DEDUP_REMOVED lines=8> */
.L_x_267:


//--------------------- .nv.shared._ZN7cutlass13device_kernelINS_4conv6kernel13ConvUniversalINS1_16ConvProblemShapeILNS1_8OperatorE2ELi3EEENS1_10collective14CollectiveConvINS1_46MainloopSm90TmaGmmaWarpSpecializedImplicitGemmILS5_2ELi11ELi3EN4cute5tupleIJNSA_1CILi2EEENSC_ILi1EEESE_EEENS1_36KernelImplicitTmaWarpSpecializedSm90ELi1EEENSB_IJNSC_ILi256EEENSB_IJNSC_ILi64EEEEEENSB_IJNSC_ILi32EEEEEEEEENS_6half_tESO_NSA_8TiledMMAINSA_8MMA_AtomIJNSA_4SM904GMMA25MMA_64x64x16_F32F16F16_SSILNSS_5MajorE1ELSU_1ELNSS_7ScaleInE1ELSV_1EEEEEENSA_6LayoutINSB_IJSE_SE_SE_EEENSB_IJNSC_ILi0EEES10_S10_EEEEENSB_IJNSA_10UnderscoreES13_S13_EEEEENS7_6detail26Sm90ImplicitGemmTileTraitsINSA_13SM90_TMA_LOADENSA_14ComposedLayoutINSA_7SwizzleILi3ELi4ELi3EEENSA_18smem_ptr_flag_bitsILi16EEENSY_INSB_IJNSB_IJSJ_NSC_ILi4EEEEEENSB_IJNSC_ILi8EEES1E_EEENSB_IJSE_NSC_ILi11EEEEEEEEENSB_IJNSB_IJSE_NSC_ILi2048EEEEEENSB_IJSJ_NSC_ILi512EEEEEENSB_IJS10_NSC_ILi8192EEEEEEEEEEEEEvEENS17_INSA_30SM90_TMA_LOAD_IM2COL_MULTICASTENS19_IS1B_S1D_NSY_INSB_IJNSB_IJSJ_SE_EEES1H_S1J_EEENSB_IJNSB_IJSE_S10_EEES1O_NSB_IJS10_S1L_EEEEEEEEEEvEEEENS_8epilogue10collective6detail29Sm90TmaWarpSpecializedAdapterINS26_15DefaultEpilogueISO_NSB_IJlNSB_IJSE_lllEEES10_EEES2B_NS25_6thread17LinearCombinationISO_Li1EffLNS2C_9ScaleType4KindE0ELNS_15FloatRoundStyleE2ESO_EENS_4gemm15EpilogueDefaultEEEEEvvEEEEvNT_6ParamsE --------------------------
	.section	.nv.shared._ZN7cutlass13device_kernelINS_4conv6kernel13ConvUniversalINS1_16ConvProblemShapeILNS1_8OperatorE2ELi3EEENS1_10collective14CollectiveConvINS1_46MainloopSm90TmaGmmaWarpSpecializedImplicitGemmILS5_2ELi11ELi3EN4cute5tupleIJNSA_1CILi2EEENSC_ILi1EEESE_EEENS1_36KernelImplicitTmaWarpSpecializedSm90ELi1EEENSB_IJNSC_ILi256EEENSB_IJNSC_ILi64EEEEEENSB_IJNSC_ILi32EEEEEEEEENS_6half_tESO_NSA_8TiledMMAINSA_8MMA_AtomIJNSA_4SM904GMMA25MMA_64x64x16_F32F16F16_SSILNSS_5MajorE1ELSU_1ELNSS_7ScaleInE1ELSV_1EEEEEENSA_6LayoutINSB_IJSE_SE_SE_EEENSB_IJNSC_ILi0EEES10_S10_EEEEENSB_IJNSA_10UnderscoreES13_S13_EEEEENS7_6detail26Sm90ImplicitGemmTileTraitsINSA_13SM90_TMA_LOADENSA_14ComposedLayoutINSA_7SwizzleILi3ELi4ELi3EEENSA_18smem_ptr_flag_bitsILi16EEENSY_INSB_IJNSB_IJSJ_NSC_ILi4EEEEEENSB_IJNSC_ILi8EEES1E_EEENSB_IJSE_NSC_ILi11EEEEEEEEENSB_IJNSB_IJSE_NSC_ILi2048EEEEEENSB_IJSJ_NSC_ILi512EEEEEENSB_IJS10_NSC_ILi8192EEEEEEEEEEEEEvEENS17_INSA_30SM90_TMA_LOAD_IM2COL_MULTICASTENS19_IS1B_S1D_NSY_INSB_IJNSB_IJSJ_SE_EEES1H_S1J_EEENSB_IJNSB_IJSE_S10_EEES1O_NSB_IJS10_S1L_EEEEEEEEEEvEEEENS_8epilogue10collective6detail29Sm90TmaWarpSpecializedAdapterINS26_15DefaultEpilogueISO_NSB_IJlNSB_IJSE_lllEEES10_EEES2B_NS25_6thread17LinearCombinationISO_Li1EffLNS2C_9ScaleType4KindE0ELNS_15FloatRoundStyleE2ESO_EENS_4gemm15EpilogueDefaultEEEEEvvEEEEvNT_6ParamsE,"aw",@nobits
	.sectionflags	@""
	.align	16
	.zero		1024


//--------------------- .nv.shared.reserved.0     --------------------------
	.section	.nv.shared.reserved.0,"aw",@nobits
	.weak		__nv_reservedSMEM_offset_0_alias
	.size		__nv_reservedSMEM_offset_0_alias, 0, 0
	.other		__nv_reservedSMEM_offset_0_alias,@"STO_CUDA_RESERVED_SHARED STV_DEFAULT"
__nv_reservedSMEM_offset_0_alias:
	.zero		0


//--------------------- .nv.global                --------------------------
	.section	.nv.global,"aw",@nobits
.nv.global:
	.type		_ZN39_INTERNAL_ebe9d6ff_4_k_cu_75a27c69_28464cute1_E,@object
	.size		_ZN39_INTERNAL_ebe9d6ff_4_k_cu_75a27c69_28464cute1_E,(_ZN39_INTERNAL_ebe9d6ff_4_k_cu_75a27c69_28464cuda3std3__45__cpo6cbeginE - _ZN39_INTERNAL_ebe9d6ff_4_k_cu_75a27c69_28464cute1_E)
_ZN39_INTERNAL_ebe9d6ff_4_k_cu_75a27c69_28464cute1_E:
	.zero		1
	.type		_ZN39_INTERNAL_ebe9d6ff_4_k_cu_75a27c69_28464cuda3std3__45__cpo6cbeginE,@object
	.size		_ZN39_INTERNAL_ebe9d6ff_4_k_cu_75a27c69_28464cuda3std3__45__cpo6cbeginE,(_ZN39_INTERNAL_ebe9d6ff_4_k_cu_75a27c69_28464cuda3std3__48in_placeE - _ZN39_INTERNAL_ebe9d6ff_4_k_cu_75a27c69_28464cuda3std3__45__cpo6cbeginE)
_ZN39_INTERNAL_ebe9d6ff_4_k_cu_75a27c69_28464cuda3std3__45__cpo6cbeginE:
	.zero		1
	.type		_ZN39_INTERNAL_ebe9d6ff_4_k_cu_75a27c69_28464cuda3std3__48in_placeE,@object
	.size		_ZN39_INTERNAL_ebe9d6ff_4_k_cu_75a27c69_28464cuda3std3__48in_placeE,(_ZN39_INTERNAL_ebe9d6ff_4_k_cu_75a27c69_28464cuda3std6ranges3__45__cpo9iter_moveE - _ZN39_INTERNAL_ebe9d6ff_4_k_cu_75a27c69_28464cuda3std3__48in_placeE)
_ZN39_INTERNAL_ebe9d6ff_4_k_cu_75a27c69_28464cuda3std3__48in_placeE:
	.zero		1
	.type		_ZN39_INTERNAL_ebe9d6ff_4_k_cu_75a27c69_28464cuda3std6ranges3__45__cpo9iter_moveE,@object
	.size		_ZN39_INTERNAL_ebe9d6ff_4_k_cu_75a27c69_28464cuda3std6ranges3__45__cpo9iter_moveE,(_ZN39_INTERNAL_ebe9d6ff_4_k_cu_75a27c69_28464cuda3std3__45__cpo5beginE - _ZN39_INTERNAL_ebe9d6ff_4_k_cu_75a27c69_28464cuda3std6ranges3__45__cpo9iter_moveE)
_ZN39_INTERNAL_ebe9d6ff_4_k_cu_75a27c69_28464cuda3std6ranges3__45__cpo9iter_moveE:
	.zero		1
	.type		_ZN39_INTERNAL_ebe9d6ff_4_k_cu_75a27c69_28464cuda3std3__45__cpo5beginE,@object
	.size		_ZN39_INTERNAL_ebe9d6ff_4_k_cu_75a27c69_28464cuda3std3__45__cpo5beginE,(_ZN39_INTERNAL_ebe9d6ff_4_k_cu_75a27c69_28464cuda3std3__441_GLOBAL__N__ebe9d6ff_4_k_cu_75a27c69_28466ignoreE - _ZN39_INTERNAL_ebe9d6ff_4_k_cu_75a27c69_28464cuda3std3__45__cpo5beginE)
_ZN39_INTERNAL_ebe9d6ff_4_k_cu_75a27c69_28464cuda3std3__45__cpo5beginE:
	.zero		1
	.type		_ZN39_INTERNAL_ebe9d6ff_4_k_cu_75a27c69_28464cuda3std3__441_GLOBAL__N__ebe9d6ff_4_k_cu_75a27c69_28466ignoreE,@object
	.size		_ZN39_INTERNAL_ebe9d6ff_4_k_cu_75a27c69_28464cuda3std3__441_GLOBAL__N__ebe9d6ff_4_k_cu_75a27c69_28466ignoreE,(_ZN39_INTERNAL_ebe9d6ff_4_k_cu_75a27c69_28464cute7productE - _ZN39_INTERNAL_ebe9d6ff_4_k_cu_75a27c69_28464cuda3std3__441_GLOBAL__N__ebe9d6ff_4_k_cu_75a27c69_28466ignoreE)
_ZN39_INTERNAL_ebe9d6ff_4_k_cu_75a27c69_28464cuda3std3__441_GLOBAL__N__ebe9d6ff_4_k_cu_75a27c69_28466ignoreE:
	.zero		1
	.type		_ZN39_INTERNAL_ebe9d6ff_4_k_cu_75a27c69_28464cute7productE,@object
	.size		_ZN39_INTERNAL_ebe9d6ff_4_k_cu_75a27c69_28464cute7productE,(_ZN39_INTERNAL_ebe9d6ff_4_k_cu_75a27c69_28464cuda3std3__45__cpo3endE - _ZN39_INTERNAL_ebe9d6ff_4_k_cu_75a27c69_28464cute7productE)
_ZN39_INTERNAL_ebe9d6ff_4_k_cu_75a27c69_28464cute7productE:
	.zero		1
	.type		_ZN39_INTERNAL_ebe9d6ff_4_k_cu_75a27c69_28464cuda3std3__45__cpo3endE,@object
	.size		_ZN39_INTERNAL_ebe9d6ff_4_k_cu_75a27c69_28464cuda3std3__45__cpo3endE,(_ZN39_INTERNAL_ebe9d6ff_4_k_cu_75a27c69_28464cuda3std3__419piecewise_constructE - _ZN39_INTERNAL_ebe9d6ff_4_k_cu_75a27c69_28464cuda3std3__45__cpo3endE)
_ZN39_INTERNAL_ebe9d6ff_4_k_cu_75a27c69_28464cuda3std3__45__cpo3endE:
	.zero		1
	.type		_ZN39_INTERNAL_ebe9d6ff_4_k_cu_75a27c69_28464cuda3std3__419piecewise_constructE,@object
	.size		_ZN39_INTERNAL_ebe9d6ff_4_k_cu_75a27c69_28464cuda3std3__419piecewise_constructE,(_ZN39_INTERNAL_ebe9d6ff_4_k_cu_75a27c69_28464cuda3std3__45__cpo4cendE - _ZN39_INTERNAL_ebe9d6ff_4_k_cu_75a27c69_28464cuda3std3__419piecewise_constructE)
_ZN39_INTERNAL_ebe9d6ff_4_k_cu_75a27c69_28464cuda3std3__419piecewise_constructE:
	.zero		1
	.type		_ZN39_INTERNAL_ebe9d6ff_4_k_cu_75a27c69_28464cuda3std3__45__cpo4cendE,@object
	.size		_ZN39_INTERNAL_ebe9d6ff_4_k_cu_75a27c69_28464cuda3std3__45__cpo4cendE,(_ZN39_INTERNAL_ebe9d6ff_4_k_cu_75a27c69_28464cuda3std6ranges3__45__cpo4swapE - _ZN39_INTERNAL_ebe9d6ff_4_k_cu_75a27c69_28464cuda3std3__45__cpo4cendE)
_ZN39_INTERNAL_ebe9d6ff_4_k_cu_75a27c69_28464cuda3std3__45__cpo4cendE:
	.zero		1
	.type		_ZN39_INTERNAL_ebe9d6ff_4_k_cu_75a27c69_28464cuda3std6ranges3__45__cpo4swapE,@object
	.size		_ZN39_INTERNAL_ebe9d6ff_4_k_cu_75a27c69_28464cuda3std6ranges3__45__cpo4swapE,(.L_7 - _ZN39_INTERNAL_ebe9d6ff_4_k_cu_75a27c69_28464cuda3std6ranges3__45__cpo4swapE)
_ZN39_INTERNAL_ebe9d6ff_4_k_cu_75a27c69_28464cuda3std6ranges3__45__cpo4swapE:
	.zero		1
.L_7:


//--------------------- .nv.constant0._ZN7cutlass13device_kernelINS_4conv6kernel13ConvUniversalINS1_16ConvProblemShapeILNS1_8OperatorE2ELi3EEENS1_10collective14CollectiveConvINS1_46MainloopSm90TmaGmmaWarpSpecializedImplicitGemmILS5_2ELi11ELi3EN4cute5tupleIJNSA_1CILi2EEENSC_ILi1EEESE_EEENS1_36KernelImplicitTmaWarpSpecializedSm90ELi1EEENSB_IJNSC_ILi256EEENSB_IJNSC_ILi64EEEEEENSB_IJNSC_ILi32EEEEEEEEENS_6half_tESO_NSA_8TiledMMAINSA_8MMA_AtomIJNSA_4SM904GMMA25MMA_64x64x16_F32F16F16_SSILNSS_5MajorE1ELSU_1ELNSS_7ScaleInE1ELSV_1EEEEEENSA_6LayoutINSB_IJSE_SE_SE_EEENSB_IJNSC_ILi0EEES10_S10_EEEEENSB_IJNSA_10UnderscoreES13_S13_EEEEENS7_6detail26Sm90ImplicitGemmTileTraitsINSA_13SM90_TMA_LOADENSA_14ComposedLayoutINSA_7SwizzleILi3ELi4ELi3EEENSA_18smem_ptr_flag_bitsILi16EEENSY_INSB_IJNSB_IJSJ_NSC_ILi4EEEEEENSB_IJNSC_ILi8EEES1E_EEENSB_IJSE_NSC_ILi11EEEEEEEEENSB_IJNSB_IJSE_NSC_ILi2048EEEEEENSB_IJSJ_NSC_ILi512EEEEEENSB_IJS10_NSC_ILi8192EEEEEEEEEEEEEvEENS17_INSA_30SM90_TMA_LOAD_IM2COL_MULTICASTENS19_IS1B_S1D_NSY_INSB_IJNSB_IJSJ_SE_EEES1H_S1J_EEENSB_IJNSB_IJSE_S10_EEES1O_NSB_IJS10_S1L_EEEEEEEEEEvEEEENS_8epilogue10collective6detail29Sm90TmaWarpSpecializedAdapterINS26_15DefaultEpilogueISO_NSB_IJlNSB_IJSE_lllEEES10_EEES2B_NS25_6thread17LinearCombinationISO_Li1EffLNS2C_9ScaleType4KindE0ELNS_15FloatRoundStyleE2ESO_EENS_4gemm15EpilogueDefaultEEEEEvvEEEEvNT_6ParamsE --------------------------
	.section	.nv.constant0._ZN7cutlass13device_kernelINS_4conv6kernel13ConvUniversalINS1_16ConvProblemShapeILNS1_8OperatorE2ELi3EEENS1_10collective14CollectiveConvINS1_46MainloopSm90TmaGmmaWarpSpecializedImplicitGemmILS5_2ELi11ELi3EN4cute5tupleIJNSA_1CILi2EEENSC_ILi1EEESE_EEENS1_36KernelImplicitTmaWarpSpecializedSm90ELi1EEENSB_IJNSC_ILi256EEENSB_IJNSC_ILi64EEEEEENSB_IJNSC_ILi32EEEEEEEEENS_6half_tESO_NSA_8TiledMMAINSA_8MMA_AtomIJNSA_4SM904GMMA25MMA_64x64x16_F32F16F16_SSILNSS_5MajorE1ELSU_1ELNSS_7ScaleInE1ELSV_1EEEEEENSA_6LayoutINSB_IJSE_SE_SE_EEENSB_IJNSC_ILi0EEES10_S10_EEEEENSB_IJNSA_10UnderscoreES13_S13_EEEEENS7_6detail26Sm90ImplicitGemmTileTraitsINSA_13SM90_TMA_LOADENSA_14ComposedLayoutINSA_7SwizzleILi3ELi4ELi3EEENSA_18smem_ptr_flag_bitsILi16EEENSY_INSB_IJNSB_IJSJ_NSC_ILi4EEEEEENSB_IJNSC_ILi8EEES1E_EEENSB_IJSE_NSC_ILi11EEEEEEEEENSB_IJNSB_IJSE_NSC_ILi2048EEEEEENSB_IJSJ_NSC_ILi512EEEEEENSB_IJS10_NSC_ILi8192EEEEEEEEEEEEEvEENS17_INSA_30SM90_TMA_LOAD_IM2COL_MULTICASTENS19_IS1B_S1D_NSY_INSB_IJNSB_IJSJ_SE_EEES1H_S1J_EEENSB_IJNSB_IJSE_S10_EEES1O_NSB_IJS10_S1L_EEEEEEEEEEvEEEENS_8epilogue10collective6detail29Sm90TmaWarpSpecializedAdapterINS26_15DefaultEpilogueISO_NSB_IJlNSB_IJSE_lllEEES10_EEES2B_NS25_6thread17LinearCombinationISO_Li1EffLNS2C_9ScaleType4KindE0ELNS_15FloatRoundStyleE2ESO_EENS_4gemm15EpilogueDefaultEEEEEvvEEEEvNT_6ParamsE,"a",@progbits
	.sectionflags	@""
	.align	4
.nv.constant0._ZN7cutlass13device_kernelINS_4conv6kernel13ConvUniversalINS1_16ConvProblemShapeILNS1_8OperatorE2ELi3EEENS1_10collective14CollectiveConvINS1_46MainloopSm90TmaGmmaWarpSpecializedImplicitGemmILS5_2ELi11ELi3EN4cute5tupleIJNSA_1CILi2EEENSC_ILi1EEESE_EEENS1_36KernelImplicitTmaWarpSpecializedSm90ELi1EEENSB_IJNSC_ILi256EEENSB_IJNSC_ILi64EEEEEENSB_IJNSC_ILi32EEEEEEEEENS_6half_tESO_NSA_8TiledMMAINSA_8MMA_AtomIJNSA_4SM904GMMA25MMA_64x64x16_F32F16F16_SSILNSS_5MajorE1ELSU_1ELNSS_7ScaleInE1ELSV_1EEEEEENSA_6LayoutINSB_IJSE_SE_SE_EEENSB_IJNSC_ILi0EEES10_S10_EEEEENSB_IJNSA_10UnderscoreES13_S13_EEEEENS7_6detail26Sm90ImplicitGemmTileTraitsINSA_13SM90_TMA_LOADENSA_14ComposedLayoutINSA_7SwizzleILi3ELi4ELi3EEENSA_18smem_ptr_flag_bitsILi16EEENSY_INSB_IJNSB_IJSJ_NSC_ILi4EEEEEENSB_IJNSC_ILi8EEES1E_EEENSB_IJSE_NSC_ILi11EEEEEEEEENSB_IJNSB_IJSE_NSC_ILi2048EEEEEENSB_IJSJ_NSC_ILi512EEEEEENSB_IJS10_NSC_ILi8192EEEEEEEEEEEEEvEENS17_INSA_30SM90_TMA_LOAD_IM2COL_MULTICASTENS19_IS1B_S1D_NSY_INSB_IJNSB_IJSJ_SE_EEES1H_S1J_EEENSB_IJNSB_IJSE_S10_EEES1O_NSB_IJS10_S1L_EEEEEEEEEEvEEEENS_8epilogue10collective6detail29Sm90TmaWarpSpecializedAdapterINS26_15DefaultEpilogueISO_NSB_IJlNSB_IJSE_lllEEES10_EEES2B_NS25_6thread17LinearCombinationISO_Li1EffLNS2C_9ScaleType4KindE0ELNS_15FloatRoundStyleE2ESO_EENS_4gemm15EpilogueDefaultEEEEEvvEEEEvNT_6ParamsE:
	.zero		1664


//--------------------- SYMBOLS --------------------------

	.type		.nv.reservedSmem.offset0,@object
	.size		.nv.reservedSmem.offset0,0x4
